//
// Generated by NVIDIA NVVM Compiler
//
// Compiler Build ID: CL-36424714
// Cuda compilation tools, release 13.0, V13.0.88
// Based on NVVM 20.0.0
//

.version 9.0
.target sm_100
.address_size 64

	// .globl	_ZN11circles_gpu9fill_dataEPKhPjm
// _ZZN11circles_gpu23scan_block_write_totalsEmPKjPjS2_E9warp_sums has been demoted
.extern .shared .align 16 .b8 _ZN11circles_gpu4smemE[];
.extern .shared .align 16 .b8 _ZN11circles_gpu9shmem_rawE[];

.visible .entry _ZN11circles_gpu9fill_dataEPKhPjm(
	.param .u64 .ptr .align 1 _ZN11circles_gpu9fill_dataEPKhPjm_param_0,
	.param .u64 .ptr .align 1 _ZN11circles_gpu9fill_dataEPKhPjm_param_1,
	.param .u64 _ZN11circles_gpu9fill_dataEPKhPjm_param_2
)
{
	.reg .pred 	%p<6>;
	.reg .b16 	%rs<6>;
	.reg .b32 	%r<13>;
	.reg .b64 	%rd<23>;

	ld.param.u64 	%rd11, [_ZN11circles_gpu9fill_dataEPKhPjm_param_0];
	ld.param.u64 	%rd12, [_ZN11circles_gpu9fill_dataEPKhPjm_param_1];
	ld.param.u64 	%rd10, [_ZN11circles_gpu9fill_dataEPKhPjm_param_2];
	cvta.to.global.u64 	%rd1, %rd12;
	cvta.to.global.u64 	%rd2, %rd11;
	mov.u32 	%r3, %ctaid.x;
	mov.u32 	%r4, %ntid.x;
	mul.wide.u32 	%rd13, %r3, %r4;
	mov.u32 	%r5, %tid.x;
	cvt.u64.u32 	%rd14, %r5;
	add.s64 	%rd3, %rd13, %rd14;
	shl.b64 	%rd22, %rd3, 2;
	or.b64  	%rd15, %rd22, 3;
	setp.lt.u64 	%p1, %rd15, %rd10;
	@%p1 bra 	$L__BB0_5;
	setp.ge.u64 	%p2, %rd22, %rd10;
	@%p2 bra 	$L__BB0_4;
	shl.b64 	%rd16, %rd3, 4;
	add.s64 	%rd21, %rd1, %rd16;
	mov.b32 	%r12, 0;
$L__BB0_3:
	add.s64 	%rd17, %rd2, %rd22;
	ld.global.nc.u8 	%rs1, [%rd17];
	cvt.u32.u8 	%r7, %rs1;
	st.global.u32 	[%rd21], %r7;
	add.s32 	%r2, %r12, 1;
	setp.lt.u32 	%p3, %r12, 3;
	add.s64 	%rd22, %rd22, 1;
	setp.lt.u64 	%p4, %rd22, %rd10;
	and.pred  	%p5, %p3, %p4;
	add.s64 	%rd21, %rd21, 4;
	mov.u32 	%r12, %r2;
	@%p5 bra 	$L__BB0_3;
$L__BB0_4:
	ret;
$L__BB0_5:
	add.s64 	%rd18, %rd2, %rd22;
	ld.global.nc.u8 	%rs2, [%rd18];
	cvt.u32.u8 	%r8, %rs2;
	shl.b64 	%rd19, %rd22, 2;
	add.s64 	%rd20, %rd1, %rd19;
	st.global.u32 	[%rd20], %r8;
	ld.global.nc.u8 	%rs3, [%rd18+1];
	cvt.u32.u8 	%r9, %rs3;
	st.global.u32 	[%rd20+4], %r9;
	ld.global.nc.u8 	%rs4, [%rd18+2];
	cvt.u32.u8 	%r10, %rs4;
	st.global.u32 	[%rd20+8], %r10;
	ld.global.nc.u8 	%rs5, [%rd18+3];
	cvt.u32.u8 	%r11, %rs5;
	st.global.u32 	[%rd20+12], %r11;
	bra.uni 	$L__BB0_4;

}
	// .globl	_ZN11circles_gpu23scan_block_write_totalsEmPKjPjS2_
.visible .entry _ZN11circles_gpu23scan_block_write_totalsEmPKjPjS2_(
	.param .u64 _ZN11circles_gpu23scan_block_write_totalsEmPKjPjS2__param_0,
	.param .u64 .ptr .align 1 _ZN11circles_gpu23scan_block_write_totalsEmPKjPjS2__param_1,
	.param .u64 .ptr .align 1 _ZN11circles_gpu23scan_block_write_totalsEmPKjPjS2__param_2,
	.param .u64 .ptr .align 1 _ZN11circles_gpu23scan_block_write_totalsEmPKjPjS2__param_3
)
{
	.reg .pred 	%p<30>;
	.reg .b32 	%r<56>;
	.reg .b64 	%rd<18>;
	// demoted variable
	.shared .align 4 .b8 _ZZN11circles_gpu23scan_block_write_totalsEmPKjPjS2_E9warp_sums[16];
	ld.param.u64 	%rd2, [_ZN11circles_gpu23scan_block_write_totalsEmPKjPjS2__param_0];
	ld.param.u64 	%rd3, [_ZN11circles_gpu23scan_block_write_totalsEmPKjPjS2__param_1];
	ld.param.u64 	%rd4, [_ZN11circles_gpu23scan_block_write_totalsEmPKjPjS2__param_2];
	ld.param.u64 	%rd5, [_ZN11circles_gpu23scan_block_write_totalsEmPKjPjS2__param_3];
	mov.u32 	%r1, %ctaid.x;
	mov.u32 	%r2, %ntid.x;
	mul.wide.u32 	%rd6, %r1, %r2;
	mov.u32 	%r3, %tid.x;
	cvt.u64.u32 	%rd7, %r3;
	add.s64 	%rd1, %rd6, %rd7;
	setp.ge.u64 	%p1, %rd1, %rd2;
	mov.b32 	%r53, 0;
	@%p1 bra 	$L__BB1_2;
	cvta.to.global.u64 	%rd8, %rd3;
	shl.b64 	%rd9, %rd1, 2;
	add.s64 	%rd10, %rd8, %rd9;
	ld.global.nc.u32 	%r53, [%rd10];
$L__BB1_2:
	and.b32  	%r6, %r3, 31;
	shfl.sync.up.b32	%r16|%p2, %r53, 1, 0, -1;
	setp.eq.s32 	%p3, %r6, 0;
	selp.b32 	%r17, 0, %r16, %p3;
	add.s32 	%r18, %r17, %r53;
	shfl.sync.up.b32	%r19|%p4, %r18, 2, 0, -1;
	setp.lt.u32 	%p5, %r6, 2;
	selp.b32 	%r20, 0, %r19, %p5;
	add.s32 	%r21, %r20, %r18;
	shfl.sync.up.b32	%r22|%p6, %r21, 4, 0, -1;
	setp.lt.u32 	%p7, %r6, 4;
	selp.b32 	%r23, 0, %r22, %p7;
	add.s32 	%r24, %r23, %r21;
	shfl.sync.up.b32	%r25|%p8, %r24, 8, 0, -1;
	setp.lt.u32 	%p9, %r6, 8;
	selp.b32 	%r26, 0, %r25, %p9;
	add.s32 	%r27, %r26, %r24;
	shfl.sync.up.b32	%r28|%p10, %r27, 16, 0, -1;
	setp.lt.u32 	%p11, %r6, 16;
	selp.b32 	%r29, 0, %r28, %p11;
	add.s32 	%r7, %r29, %r27;
	setp.ne.s32 	%p12, %r6, 31;
	shr.u32 	%r30, %r3, 3;
	and.b32  	%r31, %r30, 124;
	mov.u32 	%r32, _ZZN11circles_gpu23scan_block_write_totalsEmPKjPjS2_E9warp_sums;
	add.s32 	%r8, %r32, %r31;
	@%p12 bra 	$L__BB1_4;
	st.shared.u32 	[%r8], %r7;
$L__BB1_4:
	bar.sync 	0;
	setp.gt.u32 	%p13, %r3, 31;
	@%p13 bra 	$L__BB1_8;
	setp.gt.u32 	%p14, %r6, 3;
	shl.b32 	%r34, %r6, 2;
	add.s32 	%r9, %r32, %r34;
	mov.b32 	%r54, 0;
	@%p14 bra 	$L__BB1_7;
	ld.shared.u32 	%r54, [%r9];
$L__BB1_7:
	setp.lt.u32 	%p15, %r6, 16;
	setp.lt.u32 	%p16, %r6, 8;
	setp.lt.u32 	%p17, %r6, 4;
	setp.lt.u32 	%p18, %r6, 2;
	setp.eq.s32 	%p19, %r6, 0;
	shfl.sync.up.b32	%r36|%p20, %r54, 1, 0, -1;
	selp.b32 	%r37, 0, %r36, %p19;
	add.s32 	%r38, %r37, %r54;
	shfl.sync.up.b32	%r39|%p21, %r38, 2, 0, -1;
	selp.b32 	%r40, 0, %r39, %p18;
	add.s32 	%r41, %r40, %r38;
	shfl.sync.up.b32	%r42|%p22, %r41, 4, 0, -1;
	selp.b32 	%r43, 0, %r42, %p17;
	add.s32 	%r44, %r43, %r41;
	shfl.sync.up.b32	%r45|%p23, %r44, 8, 0, -1;
	selp.b32 	%r46, 0, %r45, %p16;
	add.s32 	%r47, %r46, %r44;
	shfl.sync.up.b32	%r48|%p24, %r47, 16, 0, -1;
	selp.b32 	%r49, 0, %r48, %p15;
	add.s32 	%r50, %r49, %r47;
	st.shared.u32 	[%r9], %r50;
$L__BB1_8:
	setp.lt.u32 	%p25, %r3, 32;
	bar.sync 	0;
	mov.b32 	%r55, 0;
	@%p25 bra 	$L__BB1_10;
	ld.shared.u32 	%r55, [%r8+-4];
$L__BB1_10:
	setp.ge.u64 	%p26, %rd1, %rd2;
	add.s32 	%r14, %r55, %r7;
	@%p26 bra 	$L__BB1_12;
	cvta.to.global.u64 	%rd11, %rd4;
	shl.b64 	%rd12, %rd1, 2;
	add.s64 	%rd13, %rd11, %rd12;
	st.global.u32 	[%rd13], %r14;
$L__BB1_12:
	add.s32 	%r52, %r2, -1;
	setp.ne.s32 	%p27, %r3, %r52;
	add.s64 	%rd14, %rd2, -1;
	setp.ne.s64 	%p28, %rd1, %rd14;
	and.pred  	%p29, %p27, %p28;
	@%p29 bra 	$L__BB1_14;
	cvta.to.global.u64 	%rd15, %rd5;
	mul.wide.u32 	%rd16, %r1, 4;
	add.s64 	%rd17, %rd15, %rd16;
	st.global.u32 	[%rd17], %r14;
$L__BB1_14:
	ret;

}
	// .globl	_ZN11circles_gpu11scan_singleEmPKjPj
.visible .entry _ZN11circles_gpu11scan_singleEmPKjPj(
	.param .u64 _ZN11circles_gpu11scan_singleEmPKjPj_param_0,
	.param .u64 .ptr .align 1 _ZN11circles_gpu11scan_singleEmPKjPj_param_1,
	.param .u64 .ptr .align 1 _ZN11circles_gpu11scan_singleEmPKjPj_param_2
)
{
	.reg .pred 	%p<27>;
	.reg .b32 	%r<57>;
	.reg .b64 	%rd<11>;

	ld.param.u64 	%rd2, [_ZN11circles_gpu11scan_singleEmPKjPj_param_0];
	ld.param.u64 	%rd3, [_ZN11circles_gpu11scan_singleEmPKjPj_param_1];
	ld.param.u64 	%rd4, [_ZN11circles_gpu11scan_singleEmPKjPj_param_2];
	mov.u32 	%r1, %tid.x;
	and.b32  	%r2, %r1, 31;
	cvt.u64.u32 	%rd1, %r1;
	setp.le.u64 	%p1, %rd2, %rd1;
	mov.b32 	%r54, 0;
	@%p1 bra 	$L__BB2_2;
	cvta.to.global.u64 	%rd5, %rd3;
	shl.b64 	%rd6, %rd1, 2;
	add.s64 	%rd7, %rd5, %rd6;
	ld.global.nc.u32 	%r54, [%rd7];
$L__BB2_2:
	shfl.sync.up.b32	%r15|%p2, %r54, 1, 0, -1;
	setp.eq.s32 	%p3, %r2, 0;
	selp.b32 	%r16, 0, %r15, %p3;
	add.s32 	%r17, %r16, %r54;
	shfl.sync.up.b32	%r18|%p4, %r17, 2, 0, -1;
	setp.lt.u32 	%p5, %r2, 2;
	selp.b32 	%r19, 0, %r18, %p5;
	add.s32 	%r20, %r19, %r17;
	shfl.sync.up.b32	%r21|%p6, %r20, 4, 0, -1;
	setp.lt.u32 	%p7, %r2, 4;
	selp.b32 	%r22, 0, %r21, %p7;
	add.s32 	%r23, %r22, %r20;
	shfl.sync.up.b32	%r24|%p8, %r23, 8, 0, -1;
	setp.lt.u32 	%p9, %r2, 8;
	selp.b32 	%r25, 0, %r24, %p9;
	add.s32 	%r26, %r25, %r23;
	shfl.sync.up.b32	%r27|%p10, %r26, 16, 0, -1;
	setp.lt.u32 	%p11, %r2, 16;
	selp.b32 	%r28, 0, %r27, %p11;
	add.s32 	%r5, %r28, %r26;
	setp.ne.s32 	%p12, %r2, 31;
	shr.u32 	%r29, %r1, 3;
	and.b32  	%r30, %r29, 124;
	mov.u32 	%r31, _ZN11circles_gpu4smemE;
	add.s32 	%r6, %r31, %r30;
	@%p12 bra 	$L__BB2_4;
	st.shared.u32 	[%r6], %r5;
$L__BB2_4:
	cvt.u32.u64 	%r7, %rd1;
	bar.sync 	0;
	setp.gt.u32 	%p13, %r7, 31;
	@%p13 bra 	$L__BB2_8;
	mov.u32 	%r33, %ntid.x;
	add.s32 	%r34, %r33, 31;
	shr.u32 	%r35, %r34, 5;
	setp.ge.u32 	%p14, %r2, %r35;
	shl.b32 	%r36, %r2, 2;
	add.s32 	%r8, %r31, %r36;
	mov.b32 	%r55, 0;
	@%p14 bra 	$L__BB2_7;
	ld.shared.u32 	%r55, [%r8];
$L__BB2_7:
	setp.lt.u32 	%p15, %r2, 16;
	setp.lt.u32 	%p16, %r2, 8;
	setp.lt.u32 	%p17, %r2, 4;
	setp.lt.u32 	%p18, %r2, 2;
	setp.eq.s32 	%p19, %r2, 0;
	shfl.sync.up.b32	%r38|%p20, %r55, 1, 0, -1;
	selp.b32 	%r39, 0, %r38, %p19;
	add.s32 	%r40, %r39, %r55;
	shfl.sync.up.b32	%r41|%p21, %r40, 2, 0, -1;
	selp.b32 	%r42, 0, %r41, %p18;
	add.s32 	%r43, %r42, %r40;
	shfl.sync.up.b32	%r44|%p22, %r43, 4, 0, -1;
	selp.b32 	%r45, 0, %r44, %p17;
	add.s32 	%r46, %r45, %r43;
	shfl.sync.up.b32	%r47|%p23, %r46, 8, 0, -1;
	selp.b32 	%r48, 0, %r47, %p16;
	add.s32 	%r49, %r48, %r46;
	shfl.sync.up.b32	%r50|%p24, %r49, 16, 0, -1;
	selp.b32 	%r51, 0, %r50, %p15;
	add.s32 	%r52, %r51, %r49;
	st.shared.u32 	[%r8], %r52;
$L__BB2_8:
	setp.lt.u32 	%p25, %r7, 32;
	bar.sync 	0;
	mov.b32 	%r56, 0;
	@%p25 bra 	$L__BB2_10;
	ld.shared.u32 	%r56, [%r6+-4];
$L__BB2_10:
	setp.le.u64 	%p26, %rd2, %rd1;
	add.s32 	%r13, %r56, %r5;
	@%p26 bra 	$L__BB2_12;
	cvta.to.global.u64 	%rd8, %rd4;
	shl.b64 	%rd9, %rd1, 2;
	add.s64 	%rd10, %rd8, %rd9;
	st.global.u32 	[%rd10], %r13;
$L__BB2_12:
	ret;

}
	// .globl	_ZN11circles_gpu11uniform_addEmPjPKj
.visible .entry _ZN11circles_gpu11uniform_addEmPjPKj(
	.param .u64 _ZN11circles_gpu11uniform_addEmPjPKj_param_0,
	.param .u64 .ptr .align 1 _ZN11circles_gpu11uniform_addEmPjPKj_param_1,
	.param .u64 .ptr .align 1 _ZN11circles_gpu11uniform_addEmPjPKj_param_2
)
{
	.reg .pred 	%p<3>;
	.reg .b32 	%r<11>;
	.reg .b64 	%rd<13>;

	ld.param.u64 	%rd4, [_ZN11circles_gpu11uniform_addEmPjPKj_param_0];
	ld.param.u64 	%rd2, [_ZN11circles_gpu11uniform_addEmPjPKj_param_1];
	ld.param.u64 	%rd3, [_ZN11circles_gpu11uniform_addEmPjPKj_param_2];
	mov.u32 	%r1, %ctaid.x;
	mov.u32 	%r4, %ntid.x;
	mul.wide.u32 	%rd5, %r1, %r4;
	mov.u32 	%r5, %tid.x;
	cvt.u64.u32 	%rd6, %r5;
	add.s64 	%rd1, %rd5, %rd6;
	setp.ge.u64 	%p1, %rd1, %rd4;
	@%p1 bra 	$L__BB3_4;
	setp.eq.s32 	%p2, %r1, 0;
	mov.b32 	%r10, 0;
	@%p2 bra 	$L__BB3_3;
	add.s32 	%r7, %r1, -1;
	cvta.to.global.u64 	%rd7, %rd3;
	mul.wide.u32 	%rd8, %r7, 4;
	add.s64 	%rd9, %rd7, %rd8;
	ld.global.nc.u32 	%r10, [%rd9];
$L__BB3_3:
	cvta.to.global.u64 	%rd10, %rd2;
	shl.b64 	%rd11, %rd1, 2;
	add.s64 	%rd12, %rd10, %rd11;
	ld.global.u32 	%r8, [%rd12];
	add.s32 	%r9, %r8, %r10;
	st.global.u32 	[%rd12], %r9;
$L__BB3_4:
	ret;

}
	// .globl	_ZN11circles_gpu13tile_coverageEiiiPKfS1_S1_Phi
.visible .entry _ZN11circles_gpu13tile_coverageEiiiPKfS1_S1_Phi(
	.param .u32 _ZN11circles_gpu13tile_coverageEiiiPKfS1_S1_Phi_param_0,
	.param .u32 _ZN11circles_gpu13tile_coverageEiiiPKfS1_S1_Phi_param_1,
	.param .u32 _ZN11circles_gpu13tile_coverageEiiiPKfS1_S1_Phi_param_2,
	.param .u64 .ptr .align 1 _ZN11circles_gpu13tile_coverageEiiiPKfS1_S1_Phi_param_3,
	.param .u64 .ptr .align 1 _ZN11circles_gpu13tile_coverageEiiiPKfS1_S1_Phi_param_4,
	.param .u64 .ptr .align 1 _ZN11circles_gpu13tile_coverageEiiiPKfS1_S1_Phi_param_5,
	.param .u64 .ptr .align 1 _ZN11circles_gpu13tile_coverageEiiiPKfS1_S1_Phi_param_6,
	.param .u32 _ZN11circles_gpu13tile_coverageEiiiPKfS1_S1_Phi_param_7
)
{
	.reg .pred 	%p<19>;
	.reg .b16 	%rs<8>;
	.reg .b32 	%r<69>;
	.reg .b32 	%f<18>;
	.reg .b64 	%rd<36>;

	ld.param.u32 	%r35, [_ZN11circles_gpu13tile_coverageEiiiPKfS1_S1_Phi_param_0];
	ld.param.u32 	%r36, [_ZN11circles_gpu13tile_coverageEiiiPKfS1_S1_Phi_param_1];
	ld.param.u32 	%r37, [_ZN11circles_gpu13tile_coverageEiiiPKfS1_S1_Phi_param_2];
	ld.param.u64 	%rd4, [_ZN11circles_gpu13tile_coverageEiiiPKfS1_S1_Phi_param_3];
	ld.param.u64 	%rd5, [_ZN11circles_gpu13tile_coverageEiiiPKfS1_S1_Phi_param_4];
	ld.param.u64 	%rd6, [_ZN11circles_gpu13tile_coverageEiiiPKfS1_S1_Phi_param_5];
	ld.param.u64 	%rd7, [_ZN11circles_gpu13tile_coverageEiiiPKfS1_S1_Phi_param_6];
	ld.param.u32 	%r38, [_ZN11circles_gpu13tile_coverageEiiiPKfS1_S1_Phi_param_7];
	cvta.to.global.u64 	%rd1, %rd7;
	mov.u32 	%r39, %ctaid.x;
	mov.u32 	%r40, %ntid.x;
	mov.u32 	%r41, %tid.x;
	mad.lo.s32 	%r1, %r39, %r40, %r41;
	mul.wide.s32 	%rd2, %r38, %r37;
	setp.ge.s32 	%p1, %r1, %r37;
	@%p1 bra 	$L__BB4_13;
	cvta.to.global.u64 	%rd8, %rd4;
	cvta.to.global.u64 	%rd9, %rd5;
	cvta.to.global.u64 	%rd10, %rd6;
	shr.s32 	%r42, %r35, 31;
	shr.u32 	%r43, %r42, 26;
	add.s32 	%r44, %r35, %r43;
	shr.s32 	%r2, %r44, 6;
	shr.s32 	%r45, %r36, 31;
	shr.u32 	%r46, %r45, 26;
	add.s32 	%r47, %r36, %r46;
	shr.s32 	%r48, %r47, 6;
	cvt.s64.s32 	%rd3, %r1;
	mul.wide.s32 	%rd11, %r1, 4;
	add.s64 	%rd12, %rd8, %rd11;
	ld.global.f32 	%f2, [%rd12];
	add.s64 	%rd13, %rd9, %rd11;
	ld.global.f32 	%f3, [%rd13];
	add.s64 	%rd14, %rd10, %rd11;
	ld.global.f32 	%f4, [%rd14];
	sub.f32 	%f5, %f2, %f4;
	mul.f32 	%f6, %f5, 0f3C800000;
	max.f32 	%f7, %f6, 0f00000000;
	cvt.rzi.s32.f32 	%r60, %f7;
	add.f32 	%f8, %f2, %f4;
	mul.f32 	%f9, %f8, 0f3C800000;
	add.s32 	%r49, %r2, -1;
	cvt.rn.f32.s32 	%f10, %r49;
	setp.lt.f32 	%p2, %f9, %f10;
	selp.f32 	%f11, %f9, %f10, %p2;
	cvt.rzi.s32.f32 	%r4, %f11;
	sub.f32 	%f12, %f3, %f4;
	mul.f32 	%f13, %f12, 0f3C800000;
	max.f32 	%f14, %f13, 0f00000000;
	cvt.rzi.s32.f32 	%r5, %f14;
	add.f32 	%f15, %f3, %f4;
	mul.f32 	%f16, %f15, 0f3C800000;
	add.s32 	%r50, %r48, -1;
	cvt.rn.f32.s32 	%f17, %r50;
	setp.lt.f32 	%p3, %f16, %f17;
	selp.f32 	%f1, %f16, %f17, %p3;
	setp.gt.s32 	%p4, %r60, %r4;
	@%p4 bra 	$L__BB4_13;
	cvt.rzi.s32.f32 	%r6, %f1;
	sub.s32 	%r51, %r6, %r5;
	add.s32 	%r52, %r51, 1;
	and.b32  	%r7, %r52, 3;
	and.b32  	%r8, %r52, 1;
	mad.lo.s32 	%r9, %r2, %r5, %r2;
	shl.b32 	%r10, %r2, 2;
	add.s32 	%r53, %r5, 2;
	mul.lo.s32 	%r11, %r2, %r53;
	add.s32 	%r54, %r5, 3;
	mul.lo.s32 	%r12, %r2, %r54;
	and.b32  	%r55, %r52, -4;
	neg.s32 	%r13, %r55;
$L__BB4_3:
	mov.u32 	%r14, %r60;
	setp.lt.s32 	%p5, %r6, %r5;
	@%p5 bra 	$L__BB4_12;
	setp.lt.u32 	%p6, %r51, 3;
	mov.u32 	%r67, %r5;
	@%p6 bra 	$L__BB4_7;
	add.s32 	%r65, %r9, %r14;
	add.s32 	%r64, %r11, %r14;
	add.s32 	%r63, %r12, %r14;
	mad.lo.s32 	%r62, %r5, %r2, %r14;
	mov.u32 	%r61, %r13;
	mov.u32 	%r67, %r5;
$L__BB4_6:
	.pragma "nounroll";
	mul.wide.s32 	%rd15, %r62, %r37;
	add.s64 	%rd16, %rd15, %rd3;
	setp.lt.u64 	%p7, %rd16, %rd2;
	selp.u16 	%rs1, 1, 0, %p7;
	add.s64 	%rd17, %rd1, %rd16;
	st.global.u8 	[%rd17], %rs1;
	mul.wide.s32 	%rd18, %r65, %r37;
	add.s64 	%rd19, %rd18, %rd3;
	setp.lt.u64 	%p8, %rd19, %rd2;
	selp.u16 	%rs2, 1, 0, %p8;
	add.s64 	%rd20, %rd1, %rd19;
	st.global.u8 	[%rd20], %rs2;
	mul.wide.s32 	%rd21, %r64, %r37;
	add.s64 	%rd22, %rd21, %rd3;
	setp.lt.u64 	%p9, %rd22, %rd2;
	selp.u16 	%rs3, 1, 0, %p9;
	add.s64 	%rd23, %rd1, %rd22;
	st.global.u8 	[%rd23], %rs3;
	mul.wide.s32 	%rd24, %r63, %r37;
	add.s64 	%rd25, %rd24, %rd3;
	setp.lt.u64 	%p10, %rd25, %rd2;
	selp.u16 	%rs4, 1, 0, %p10;
	add.s64 	%rd26, %rd1, %rd25;
	st.global.u8 	[%rd26], %rs4;
	add.s32 	%r67, %r67, 4;
	add.s32 	%r65, %r65, %r10;
	add.s32 	%r64, %r64, %r10;
	add.s32 	%r63, %r63, %r10;
	add.s32 	%r62, %r62, %r10;
	add.s32 	%r61, %r61, 4;
	setp.ne.s32 	%p11, %r61, 0;
	@%p11 bra 	$L__BB4_6;
$L__BB4_7:
	setp.eq.s32 	%p12, %r7, 0;
	@%p12 bra 	$L__BB4_12;
	setp.eq.s32 	%p13, %r7, 1;
	@%p13 bra 	$L__BB4_10;
	mad.lo.s32 	%r57, %r67, %r2, %r14;
	mul.wide.s32 	%rd27, %r57, %r37;
	add.s64 	%rd28, %rd27, %rd3;
	setp.lt.u64 	%p14, %rd28, %rd2;
	selp.u16 	%rs5, 1, 0, %p14;
	add.s64 	%rd29, %rd1, %rd28;
	st.global.u8 	[%rd29], %rs5;
	add.s32 	%r58, %r57, %r2;
	mul.wide.s32 	%rd30, %r58, %r37;
	add.s64 	%rd31, %rd30, %rd3;
	setp.lt.u64 	%p15, %rd31, %rd2;
	selp.u16 	%rs6, 1, 0, %p15;
	add.s64 	%rd32, %rd1, %rd31;
	st.global.u8 	[%rd32], %rs6;
	add.s32 	%r67, %r67, 2;
$L__BB4_10:
	setp.eq.s32 	%p16, %r8, 0;
	@%p16 bra 	$L__BB4_12;
	mad.lo.s32 	%r59, %r67, %r2, %r14;
	mul.wide.s32 	%rd33, %r59, %r37;
	add.s64 	%rd34, %rd33, %rd3;
	setp.lt.u64 	%p17, %rd34, %rd2;
	selp.u16 	%rs7, 1, 0, %p17;
	add.s64 	%rd35, %rd1, %rd34;
	st.global.u8 	[%rd35], %rs7;
$L__BB4_12:
	add.s32 	%r60, %r14, 1;
	setp.ne.s32 	%p18, %r14, %r4;
	@%p18 bra 	$L__BB4_3;
$L__BB4_13:
	ret;

}
	// .globl	_ZN11circles_gpu14compact_streamEjPjS0_S0_
.visible .entry _ZN11circles_gpu14compact_streamEjPjS0_S0_(
	.param .u32 _ZN11circles_gpu14compact_streamEjPjS0_S0__param_0,
	.param .u64 .ptr .align 1 _ZN11circles_gpu14compact_streamEjPjS0_S0__param_1,
	.param .u64 .ptr .align 1 _ZN11circles_gpu14compact_streamEjPjS0_S0__param_2,
	.param .u64 .ptr .align 1 _ZN11circles_gpu14compact_streamEjPjS0_S0__param_3
)
{
	.reg .pred 	%p<5>;
	.reg .b32 	%r<12>;
	.reg .b64 	%rd<11>;

	ld.param.u32 	%r3, [_ZN11circles_gpu14compact_streamEjPjS0_S0__param_0];
	ld.param.u64 	%rd4, [_ZN11circles_gpu14compact_streamEjPjS0_S0__param_1];
	ld.param.u64 	%rd5, [_ZN11circles_gpu14compact_streamEjPjS0_S0__param_2];
	ld.param.u64 	%rd3, [_ZN11circles_gpu14compact_streamEjPjS0_S0__param_3];
	cvta.to.global.u64 	%rd1, %rd5;
	cvta.to.global.u64 	%rd6, %rd4;
	mov.u32 	%r4, %ctaid.x;
	mov.u32 	%r5, %ntid.x;
	mov.u32 	%r6, %tid.x;
	mad.lo.s32 	%r1, %r4, %r5, %r6;
	setp.ge.u32 	%p1, %r1, %r3;
	mul.wide.s32 	%rd7, %r1, 4;
	add.s64 	%rd2, %rd6, %rd7;
	@%p1 bra 	$L__BB5_5;
	setp.ne.s32 	%p2, %r1, 0;
	@%p2 bra 	$L__BB5_3;
	mov.b32 	%r9, 0;
	st.global.u32 	[%rd1], %r9;
	bra.uni 	$L__BB5_5;
$L__BB5_3:
	ld.global.u32 	%r2, [%rd2];
	ld.global.u32 	%r7, [%rd2+-4];
	setp.eq.s32 	%p3, %r2, %r7;
	@%p3 bra 	$L__BB5_5;
	add.s32 	%r8, %r2, -1;
	mul.wide.u32 	%rd8, %r8, 4;
	add.s64 	%rd9, %rd1, %rd8;
	st.global.u32 	[%rd9], %r1;
$L__BB5_5:
	add.s32 	%r10, %r3, -1;
	setp.ne.s32 	%p4, %r1, %r10;
	@%p4 bra 	$L__BB5_7;
	ld.global.u32 	%r11, [%rd2];
	cvta.to.global.u64 	%rd10, %rd3;
	st.global.u32 	[%rd10], %r11;
$L__BB5_7:
	ret;

}
	// .globl	_ZN11circles_gpu13render_pixelsEPjjjiiPKfS2_S2_S2_S2_S2_S2_PfS3_S3_S0_
.visible .entry _ZN11circles_gpu13render_pixelsEPjjjiiPKfS2_S2_S2_S2_S2_S2_PfS3_S3_S0_(
	.param .u64 .ptr .align 1 _ZN11circles_gpu13render_pixelsEPjjjiiPKfS2_S2_S2_S2_S2_S2_PfS3_S3_S0__param_0,
	.param .u32 _ZN11circles_gpu13render_pixelsEPjjjiiPKfS2_S2_S2_S2_S2_S2_PfS3_S3_S0__param_1,
	.param .u32 _ZN11circles_gpu13render_pixelsEPjjjiiPKfS2_S2_S2_S2_S2_S2_PfS3_S3_S0__param_2,
	.param .u32 _ZN11circles_gpu13render_pixelsEPjjjiiPKfS2_S2_S2_S2_S2_S2_PfS3_S3_S0__param_3,
	.param .u32 _ZN11circles_gpu13render_pixelsEPjjjiiPKfS2_S2_S2_S2_S2_S2_PfS3_S3_S0__param_4,
	.param .u64 .ptr .align 1 _ZN11circles_gpu13render_pixelsEPjjjiiPKfS2_S2_S2_S2_S2_S2_PfS3_S3_S0__param_5,
	.param .u64 .ptr .align 1 _ZN11circles_gpu13render_pixelsEPjjjiiPKfS2_S2_S2_S2_S2_S2_PfS3_S3_S0__param_6,
	.param .u64 .ptr .align 1 _ZN11circles_gpu13render_pixelsEPjjjiiPKfS2_S2_S2_S2_S2_S2_PfS3_S3_S0__param_7,
	.param .u64 .ptr .align 1 _ZN11circles_gpu13render_pixelsEPjjjiiPKfS2_S2_S2_S2_S2_S2_PfS3_S3_S0__param_8,
	.param .u64 .ptr .align 1 _ZN11circles_gpu13render_pixelsEPjjjiiPKfS2_S2_S2_S2_S2_S2_PfS3_S3_S0__param_9,
	.param .u64 .ptr .align 1 _ZN11circles_gpu13render_pixelsEPjjjiiPKfS2_S2_S2_S2_S2_S2_PfS3_S3_S0__param_10,
	.param .u64 .ptr .align 1 _ZN11circles_gpu13render_pixelsEPjjjiiPKfS2_S2_S2_S2_S2_S2_PfS3_S3_S0__param_11,
	.param .u64 .ptr .align 1 _ZN11circles_gpu13render_pixelsEPjjjiiPKfS2_S2_S2_S2_S2_S2_PfS3_S3_S0__param_12,
	.param .u64 .ptr .align 1 _ZN11circles_gpu13render_pixelsEPjjjiiPKfS2_S2_S2_S2_S2_S2_PfS3_S3_S0__param_13,
	.param .u64 .ptr .align 1 _ZN11circles_gpu13render_pixelsEPjjjiiPKfS2_S2_S2_S2_S2_S2_PfS3_S3_S0__param_14,
	.param .u64 .ptr .align 1 _ZN11circles_gpu13render_pixelsEPjjjiiPKfS2_S2_S2_S2_S2_S2_PfS3_S3_S0__param_15
)
{
	.reg .pred 	%p<57>;
	.reg .b32 	%r<189>;
	.reg .b32 	%f<907>;
	.reg .b64 	%rd<82>;

	ld.param.u64 	%rd18, [_ZN11circles_gpu13render_pixelsEPjjjiiPKfS2_S2_S2_S2_S2_S2_PfS3_S3_S0__param_0];
	ld.param.u64 	%rd7, [_ZN11circles_gpu13render_pixelsEPjjjiiPKfS2_S2_S2_S2_S2_S2_PfS3_S3_S0__param_5];
	ld.param.u64 	%rd9, [_ZN11circles_gpu13render_pixelsEPjjjiiPKfS2_S2_S2_S2_S2_S2_PfS3_S3_S0__param_7];
	ld.param.u64 	%rd10, [_ZN11circles_gpu13render_pixelsEPjjjiiPKfS2_S2_S2_S2_S2_S2_PfS3_S3_S0__param_8];
	ld.param.u64 	%rd13, [_ZN11circles_gpu13render_pixelsEPjjjiiPKfS2_S2_S2_S2_S2_S2_PfS3_S3_S0__param_11];
	ld.param.u64 	%rd17, [_ZN11circles_gpu13render_pixelsEPjjjiiPKfS2_S2_S2_S2_S2_S2_PfS3_S3_S0__param_15];
	cvta.to.global.u64 	%rd19, %rd18;
	mov.u32 	%r77, %ctaid.y;
	mov.u32 	%r78, %nctaid.x;
	mov.u32 	%r79, %ctaid.x;
	mad.lo.s32 	%r80, %r77, %r78, %r79;
	mov.u32 	%r81, %ntid.y;
	mul.lo.s32 	%r82, %r81, %r77;
	shl.b32 	%r83, %r82, 1;
	mov.u32 	%r1, %tid.y;
	add.s32 	%r2, %r83, %r1;
	mov.u32 	%r3, %ntid.x;
	mul.lo.s32 	%r84, %r3, %r79;
	shl.b32 	%r85, %r84, 1;
	mov.u32 	%r4, %tid.x;
	add.s32 	%r5, %r85, %r4;
	mul.lo.s32 	%r6, %r3, %r81;
	mul.wide.s32 	%rd20, %r80, 4;
	add.s64 	%rd21, %rd19, %rd20;
	ld.global.u32 	%r7, [%rd21];
	mul.lo.s32 	%r8, %r80, 44000;
	setp.eq.s32 	%p2, %r7, 0;
	mov.f32 	%f889, 0f3F800000;
	mov.f32 	%f890, %f889;
	mov.f32 	%f832, %f889;
	mov.f32 	%f833, %f889;
	mov.f32 	%f891, %f889;
	mov.f32 	%f892, %f889;
	mov.f32 	%f834, %f889;
	mov.f32 	%f835, %f889;
	mov.f32 	%f893, %f889;
	mov.f32 	%f894, %f889;
	mov.f32 	%f836, %f889;
	mov.f32 	%f837, %f889;
	@%p2 bra 	$L__BB6_91;
	mad.lo.s32 	%r9, %r1, %r3, %r4;
	cvt.rn.f32.u32 	%f1, %r2;
	cvt.rn.f32.s32 	%f2, %r5;
	add.s32 	%r87, %r5, 32;
	cvt.rn.f32.s32 	%f3, %r87;
	add.s32 	%r88, %r2, 32;
	cvt.rn.f32.u32 	%f4, %r88;
	cvt.s64.s32 	%rd1, %r8;
	cvta.to.global.u64 	%rd2, %rd17;
	cvta.to.global.u64 	%rd3, %rd7;
	cvta.to.global.u64 	%rd4, %rd9;
	cvta.to.global.u64 	%rd5, %rd13;
	cvta.to.global.u64 	%rd6, %rd10;
	mov.b32 	%r178, 0;
	mov.f32 	%f889, 0f3F800000;
	mov.u32 	%r179, %r178;
$L__BB6_2:
	mov.u32 	%r11, %r179;
	add.s32 	%r179, %r6, %r11;
	min.u32 	%r89, %r7, %r179;
	mul.lo.s32 	%r90, %r6, %r178;
	sub.s32 	%r13, %r89, %r90;
	not.b32 	%r91, %r90;
	add.s32 	%r14, %r89, %r91;
	add.s32 	%r15, %r11, %r9;
	setp.ge.u32 	%p3, %r15, %r7;
	@%p3 bra 	$L__BB6_4;
	ld.param.u64 	%rd78, [_ZN11circles_gpu13render_pixelsEPjjjiiPKfS2_S2_S2_S2_S2_S2_PfS3_S3_S0__param_10];
	ld.param.u64 	%rd77, [_ZN11circles_gpu13render_pixelsEPjjjiiPKfS2_S2_S2_S2_S2_S2_PfS3_S3_S0__param_9];
	ld.param.u64 	%rd76, [_ZN11circles_gpu13render_pixelsEPjjjiiPKfS2_S2_S2_S2_S2_S2_PfS3_S3_S0__param_6];
	cvt.u64.u32 	%rd22, %r15;
	add.s64 	%rd23, %rd22, %rd1;
	shl.b64 	%rd24, %rd23, 2;
	add.s64 	%rd25, %rd2, %rd24;
	ld.global.u32 	%r92, [%rd25];
	mul.wide.u32 	%rd26, %r92, 4;
	add.s64 	%rd27, %rd3, %rd26;
	ld.global.f32 	%f229, [%rd27];
	cvta.to.global.u64 	%rd28, %rd76;
	add.s64 	%rd29, %rd28, %rd26;
	ld.global.f32 	%f230, [%rd29];
	add.s64 	%rd30, %rd4, %rd26;
	ld.global.f32 	%f231, [%rd30];
	add.s64 	%rd31, %rd5, %rd26;
	ld.global.f32 	%f232, [%rd31];
	add.s64 	%rd32, %rd6, %rd26;
	ld.global.f32 	%f233, [%rd32];
	cvta.to.global.u64 	%rd33, %rd77;
	add.s64 	%rd34, %rd33, %rd26;
	ld.global.f32 	%f234, [%rd34];
	cvta.to.global.u64 	%rd35, %rd78;
	add.s64 	%rd36, %rd35, %rd26;
	ld.global.f32 	%f235, [%rd36];
	shl.b32 	%r93, %r9, 5;
	mov.u32 	%r94, _ZN11circles_gpu9shmem_rawE;
	add.s32 	%r95, %r94, %r93;
	st.shared.v4.f32 	[%r95], {%f229, %f230, %f231, %f232};
	mov.f32 	%f236, 0f00000000;
	st.shared.v4.f32 	[%r95+16], {%f233, %f234, %f235, %f236};
$L__BB6_4:
	setp.lt.u32 	%p4, %r179, %r7;
	sub.s32 	%r96, %r7, %r11;
	bar.sync 	0;
	setp.gt.s32 	%p5, %r96, 0;
	or.pred  	%p1, %p4, %p5;
	not.pred 	%p6, %p1;
	@%p6 bra 	$L__BB6_47;
	and.b32  	%r16, %r13, 3;
	setp.lt.u32 	%p7, %r14, 3;
	mov.b32 	%r182, 0;
	@%p7 bra 	$L__BB6_17;
	mov.u32 	%r99, _ZN11circles_gpu9shmem_rawE;
	add.s32 	%r180, %r99, 64;
	and.b32  	%r100, %r13, -4;
	neg.s32 	%r181, %r100;
$L__BB6_7:
	ld.shared.v4.f32 	{%f237, %f238, %f239, %f240}, [%r180+-64];
	mov.b32 	%r101, %f240;
	mov.b64 	%rd37, {%r102, %r101};
	sub.f32 	%f241, %f1, %f238;
	sub.f32 	%f242, %f2, %f237;
	mul.f32 	%f243, %f241, %f241;
	fma.rn.f32 	%f244, %f242, %f242, %f243;
	mul.f32 	%f245, %f239, %f239;
	setp.geu.f32 	%p8, %f244, %f245;
	{ .reg .b32 tmp; mov.b64 {tmp, %r20}, %rd37; }
	@%p8 bra 	$L__BB6_9;
	mov.b32 	%f246, %r20;
	.pragma "used_bytes_mask 4095";
	ld.shared.v4.f32 	{%f247, %f248, %f249, %f250}, [%r180+-48];
	mov.f32 	%f251, 0f3F800000;
	sub.f32 	%f252, %f251, %f246;
	mul.f32 	%f253, %f833, %f252;
	fma.rn.f32 	%f833, %f247, %f246, %f253;
	mul.f32 	%f254, %f252, %f835;
	fma.rn.f32 	%f835, %f248, %f246, %f254;
	mul.f32 	%f255, %f252, %f837;
	fma.rn.f32 	%f837, %f249, %f246, %f255;
$L__BB6_9:
	ld.shared.v4.f32 	{%f256, %f257, %f258, %f259}, [%r180+-32];
	mov.b32 	%r103, %f259;
	mov.b64 	%rd38, {%r104, %r103};
	sub.f32 	%f260, %f1, %f257;
	sub.f32 	%f261, %f2, %f256;
	mul.f32 	%f262, %f260, %f260;
	fma.rn.f32 	%f263, %f261, %f261, %f262;
	mul.f32 	%f264, %f258, %f258;
	setp.geu.f32 	%p9, %f263, %f264;
	{ .reg .b32 tmp; mov.b64 {tmp, %r21}, %rd38; }
	@%p9 bra 	$L__BB6_11;
	mov.b32 	%f265, %r21;
	.pragma "used_bytes_mask 4095";
	ld.shared.v4.f32 	{%f266, %f267, %f268, %f269}, [%r180+-16];
	mov.f32 	%f270, 0f3F800000;
	sub.f32 	%f271, %f270, %f265;
	mul.f32 	%f272, %f833, %f271;
	fma.rn.f32 	%f833, %f266, %f265, %f272;
	mul.f32 	%f273, %f271, %f835;
	fma.rn.f32 	%f835, %f267, %f265, %f273;
	mul.f32 	%f274, %f271, %f837;
	fma.rn.f32 	%f837, %f268, %f265, %f274;
$L__BB6_11:
	ld.shared.v4.f32 	{%f275, %f276, %f277, %f278}, [%r180];
	mov.b32 	%r105, %f278;
	mov.b64 	%rd39, {%r106, %r105};
	sub.f32 	%f279, %f1, %f276;
	sub.f32 	%f280, %f2, %f275;
	mul.f32 	%f281, %f279, %f279;
	fma.rn.f32 	%f282, %f280, %f280, %f281;
	mul.f32 	%f283, %f277, %f277;
	setp.geu.f32 	%p10, %f282, %f283;
	{ .reg .b32 tmp; mov.b64 {tmp, %r22}, %rd39; }
	@%p10 bra 	$L__BB6_13;
	mov.b32 	%f284, %r22;
	.pragma "used_bytes_mask 4095";
	ld.shared.v4.f32 	{%f285, %f286, %f287, %f288}, [%r180+16];
	mov.f32 	%f289, 0f3F800000;
	sub.f32 	%f290, %f289, %f284;
	mul.f32 	%f291, %f833, %f290;
	fma.rn.f32 	%f833, %f285, %f284, %f291;
	mul.f32 	%f292, %f290, %f835;
	fma.rn.f32 	%f835, %f286, %f284, %f292;
	mul.f32 	%f293, %f290, %f837;
	fma.rn.f32 	%f837, %f287, %f284, %f293;
$L__BB6_13:
	ld.shared.v4.f32 	{%f294, %f295, %f296, %f297}, [%r180+32];
	mov.b32 	%r107, %f297;
	mov.b64 	%rd40, {%r108, %r107};
	sub.f32 	%f298, %f1, %f295;
	sub.f32 	%f299, %f2, %f294;
	mul.f32 	%f300, %f298, %f298;
	fma.rn.f32 	%f301, %f299, %f299, %f300;
	mul.f32 	%f302, %f296, %f296;
	setp.geu.f32 	%p11, %f301, %f302;
	{ .reg .b32 tmp; mov.b64 {tmp, %r23}, %rd40; }
	@%p11 bra 	$L__BB6_15;
	mov.b32 	%f303, %r23;
	.pragma "used_bytes_mask 4095";
	ld.shared.v4.f32 	{%f304, %f305, %f306, %f307}, [%r180+48];
	mov.f32 	%f308, 0f3F800000;
	sub.f32 	%f309, %f308, %f303;
	mul.f32 	%f310, %f833, %f309;
	fma.rn.f32 	%f833, %f304, %f303, %f310;
	mul.f32 	%f311, %f309, %f835;
	fma.rn.f32 	%f835, %f305, %f303, %f311;
	mul.f32 	%f312, %f309, %f837;
	fma.rn.f32 	%f837, %f306, %f303, %f312;
$L__BB6_15:
	add.s32 	%r181, %r181, 4;
	add.s32 	%r180, %r180, 128;
	setp.ne.s32 	%p12, %r181, 0;
	@%p12 bra 	$L__BB6_7;
	shl.b32 	%r109, %r13, 5;
	and.b32  	%r182, %r109, -128;
$L__BB6_17:
	setp.eq.s32 	%p13, %r16, 0;
	@%p13 bra 	$L__BB6_26;
	mov.u32 	%r110, _ZN11circles_gpu9shmem_rawE;
	add.s32 	%r28, %r110, %r182;
	ld.shared.v4.f32 	{%f313, %f314, %f315, %f316}, [%r28];
	mov.b32 	%r111, %f316;
	mov.b64 	%rd41, {%r112, %r111};
	sub.f32 	%f317, %f1, %f314;
	sub.f32 	%f318, %f2, %f313;
	mul.f32 	%f319, %f317, %f317;
	fma.rn.f32 	%f320, %f318, %f318, %f319;
	mul.f32 	%f321, %f315, %f315;
	setp.geu.f32 	%p14, %f320, %f321;
	{ .reg .b32 tmp; mov.b64 {tmp, %r29}, %rd41; }
	@%p14 bra 	$L__BB6_20;
	mov.b32 	%f322, %r29;
	.pragma "used_bytes_mask 4095";
	ld.shared.v4.f32 	{%f323, %f324, %f325, %f326}, [%r28+16];
	mov.f32 	%f327, 0f3F800000;
	sub.f32 	%f328, %f327, %f322;
	mul.f32 	%f329, %f833, %f328;
	fma.rn.f32 	%f833, %f323, %f322, %f329;
	mul.f32 	%f330, %f328, %f835;
	fma.rn.f32 	%f835, %f324, %f322, %f330;
	mul.f32 	%f331, %f328, %f837;
	fma.rn.f32 	%f837, %f325, %f322, %f331;
$L__BB6_20:
	setp.eq.s32 	%p15, %r16, 1;
	@%p15 bra 	$L__BB6_26;
	ld.shared.v4.f32 	{%f332, %f333, %f334, %f335}, [%r28+32];
	mov.b32 	%r113, %f335;
	mov.b64 	%rd42, {%r114, %r113};
	sub.f32 	%f336, %f1, %f333;
	sub.f32 	%f337, %f2, %f332;
	mul.f32 	%f338, %f336, %f336;
	fma.rn.f32 	%f339, %f337, %f337, %f338;
	mul.f32 	%f340, %f334, %f334;
	setp.geu.f32 	%p16, %f339, %f340;
	{ .reg .b32 tmp; mov.b64 {tmp, %r30}, %rd42; }
	@%p16 bra 	$L__BB6_23;
	mov.b32 	%f341, %r30;
	.pragma "used_bytes_mask 4095";
	ld.shared.v4.f32 	{%f342, %f343, %f344, %f345}, [%r28+48];
	mov.f32 	%f346, 0f3F800000;
	sub.f32 	%f347, %f346, %f341;
	mul.f32 	%f348, %f833, %f347;
	fma.rn.f32 	%f833, %f342, %f341, %f348;
	mul.f32 	%f349, %f347, %f835;
	fma.rn.f32 	%f835, %f343, %f341, %f349;
	mul.f32 	%f350, %f347, %f837;
	fma.rn.f32 	%f837, %f344, %f341, %f350;
$L__BB6_23:
	setp.eq.s32 	%p17, %r16, 2;
	@%p17 bra 	$L__BB6_26;
	ld.shared.v4.f32 	{%f351, %f352, %f353, %f354}, [%r28+64];
	mov.b32 	%r115, %f354;
	mov.b64 	%rd43, {%r116, %r115};
	sub.f32 	%f355, %f1, %f352;
	sub.f32 	%f356, %f2, %f351;
	mul.f32 	%f357, %f355, %f355;
	fma.rn.f32 	%f358, %f356, %f356, %f357;
	mul.f32 	%f359, %f353, %f353;
	setp.geu.f32 	%p18, %f358, %f359;
	{ .reg .b32 tmp; mov.b64 {tmp, %r31}, %rd43; }
	@%p18 bra 	$L__BB6_26;
	mov.b32 	%f360, %r31;
	.pragma "used_bytes_mask 4095";
	ld.shared.v4.f32 	{%f361, %f362, %f363, %f364}, [%r28+80];
	mov.f32 	%f365, 0f3F800000;
	sub.f32 	%f366, %f365, %f360;
	mul.f32 	%f367, %f833, %f366;
	fma.rn.f32 	%f833, %f361, %f360, %f367;
	mul.f32 	%f368, %f366, %f835;
	fma.rn.f32 	%f835, %f362, %f360, %f368;
	mul.f32 	%f369, %f366, %f837;
	fma.rn.f32 	%f837, %f363, %f360, %f369;
$L__BB6_26:
	mov.b32 	%r184, 0;
	@%p7 bra 	$L__BB6_38;
	and.b32  	%r32, %r13, -4;
	mov.b32 	%r183, 0;
$L__BB6_28:
	shl.b32 	%r119, %r183, 5;
	mov.u32 	%r120, _ZN11circles_gpu9shmem_rawE;
	add.s32 	%r34, %r120, %r119;
	ld.shared.v4.f32 	{%f370, %f371, %f372, %f373}, [%r34];
	mov.b32 	%r121, %f373;
	mov.b64 	%rd44, {%r122, %r121};
	sub.f32 	%f374, %f1, %f371;
	sub.f32 	%f375, %f3, %f370;
	mul.f32 	%f376, %f374, %f374;
	fma.rn.f32 	%f377, %f375, %f375, %f376;
	mul.f32 	%f378, %f372, %f372;
	setp.geu.f32 	%p20, %f377, %f378;
	{ .reg .b32 tmp; mov.b64 {tmp, %r35}, %rd44; }
	@%p20 bra 	$L__BB6_30;
	mov.b32 	%f379, %r35;
	.pragma "used_bytes_mask 4095";
	ld.shared.v4.f32 	{%f380, %f381, %f382, %f383}, [%r34+16];
	mov.f32 	%f384, 0f3F800000;
	sub.f32 	%f385, %f384, %f379;
	mul.f32 	%f386, %f832, %f385;
	fma.rn.f32 	%f832, %f380, %f379, %f386;
	mul.f32 	%f387, %f385, %f834;
	fma.rn.f32 	%f834, %f381, %f379, %f387;
	mul.f32 	%f388, %f385, %f836;
	fma.rn.f32 	%f836, %f382, %f379, %f388;
$L__BB6_30:
	ld.shared.v4.f32 	{%f389, %f390, %f391, %f392}, [%r34+32];
	mov.b32 	%r123, %f392;
	mov.b64 	%rd45, {%r124, %r123};
	sub.f32 	%f393, %f1, %f390;
	sub.f32 	%f394, %f3, %f389;
	mul.f32 	%f395, %f393, %f393;
	fma.rn.f32 	%f396, %f394, %f394, %f395;
	mul.f32 	%f397, %f391, %f391;
	setp.geu.f32 	%p21, %f396, %f397;
	{ .reg .b32 tmp; mov.b64 {tmp, %r36}, %rd45; }
	@%p21 bra 	$L__BB6_32;
	mov.b32 	%f398, %r36;
	.pragma "used_bytes_mask 4095";
	ld.shared.v4.f32 	{%f399, %f400, %f401, %f402}, [%r34+48];
	mov.f32 	%f403, 0f3F800000;
	sub.f32 	%f404, %f403, %f398;
	mul.f32 	%f405, %f832, %f404;
	fma.rn.f32 	%f832, %f399, %f398, %f405;
	mul.f32 	%f406, %f404, %f834;
	fma.rn.f32 	%f834, %f400, %f398, %f406;
	mul.f32 	%f407, %f404, %f836;
	fma.rn.f32 	%f836, %f401, %f398, %f407;
$L__BB6_32:
	ld.shared.v4.f32 	{%f408, %f409, %f410, %f411}, [%r34+64];
	mov.b32 	%r125, %f411;
	mov.b64 	%rd46, {%r126, %r125};
	sub.f32 	%f412, %f1, %f409;
	sub.f32 	%f413, %f3, %f408;
	mul.f32 	%f414, %f412, %f412;
	fma.rn.f32 	%f415, %f413, %f413, %f414;
	mul.f32 	%f416, %f410, %f410;
	setp.geu.f32 	%p22, %f415, %f416;
	{ .reg .b32 tmp; mov.b64 {tmp, %r37}, %rd46; }
	@%p22 bra 	$L__BB6_34;
	mov.b32 	%f417, %r37;
	.pragma "used_bytes_mask 4095";
	ld.shared.v4.f32 	{%f418, %f419, %f420, %f421}, [%r34+80];
	mov.f32 	%f422, 0f3F800000;
	sub.f32 	%f423, %f422, %f417;
	mul.f32 	%f424, %f832, %f423;
	fma.rn.f32 	%f832, %f418, %f417, %f424;
	mul.f32 	%f425, %f423, %f834;
	fma.rn.f32 	%f834, %f419, %f417, %f425;
	mul.f32 	%f426, %f423, %f836;
	fma.rn.f32 	%f836, %f420, %f417, %f426;
$L__BB6_34:
	ld.shared.v4.f32 	{%f427, %f428, %f429, %f430}, [%r34+96];
	mov.b32 	%r127, %f430;
	mov.b64 	%rd47, {%r128, %r127};
	sub.f32 	%f431, %f1, %f428;
	sub.f32 	%f432, %f3, %f427;
	mul.f32 	%f433, %f431, %f431;
	fma.rn.f32 	%f434, %f432, %f432, %f433;
	mul.f32 	%f435, %f429, %f429;
	setp.geu.f32 	%p23, %f434, %f435;
	{ .reg .b32 tmp; mov.b64 {tmp, %r38}, %rd47; }
	@%p23 bra 	$L__BB6_36;
	mov.b32 	%f436, %r38;
	.pragma "used_bytes_mask 4095";
	ld.shared.v4.f32 	{%f437, %f438, %f439, %f440}, [%r34+112];
	mov.f32 	%f441, 0f3F800000;
	sub.f32 	%f442, %f441, %f436;
	mul.f32 	%f443, %f832, %f442;
	fma.rn.f32 	%f832, %f437, %f436, %f443;
	mul.f32 	%f444, %f442, %f834;
	fma.rn.f32 	%f834, %f438, %f436, %f444;
	mul.f32 	%f445, %f442, %f836;
	fma.rn.f32 	%f836, %f439, %f436, %f445;
$L__BB6_36:
	add.s32 	%r183, %r183, 4;
	setp.ne.s32 	%p24, %r183, %r32;
	@%p24 bra 	$L__BB6_28;
	shl.b32 	%r184, %r32, 5;
$L__BB6_38:
	@%p13 bra 	$L__BB6_47;
	mov.u32 	%r129, _ZN11circles_gpu9shmem_rawE;
	add.s32 	%r42, %r129, %r184;
	ld.shared.v4.f32 	{%f446, %f447, %f448, %f449}, [%r42];
	mov.b32 	%r130, %f449;
	mov.b64 	%rd48, {%r131, %r130};
	sub.f32 	%f450, %f1, %f447;
	sub.f32 	%f451, %f3, %f446;
	mul.f32 	%f452, %f450, %f450;
	fma.rn.f32 	%f453, %f451, %f451, %f452;
	mul.f32 	%f454, %f448, %f448;
	setp.geu.f32 	%p26, %f453, %f454;
	{ .reg .b32 tmp; mov.b64 {tmp, %r43}, %rd48; }
	@%p26 bra 	$L__BB6_41;
	mov.b32 	%f455, %r43;
	.pragma "used_bytes_mask 4095";
	ld.shared.v4.f32 	{%f456, %f457, %f458, %f459}, [%r42+16];
	mov.f32 	%f460, 0f3F800000;
	sub.f32 	%f461, %f460, %f455;
	mul.f32 	%f462, %f832, %f461;
	fma.rn.f32 	%f832, %f456, %f455, %f462;
	mul.f32 	%f463, %f461, %f834;
	fma.rn.f32 	%f834, %f457, %f455, %f463;
	mul.f32 	%f464, %f461, %f836;
	fma.rn.f32 	%f836, %f458, %f455, %f464;
$L__BB6_41:
	setp.eq.s32 	%p27, %r16, 1;
	@%p27 bra 	$L__BB6_47;
	ld.shared.v4.f32 	{%f465, %f466, %f467, %f468}, [%r42+32];
	mov.b32 	%r132, %f468;
	mov.b64 	%rd49, {%r133, %r132};
	sub.f32 	%f469, %f1, %f466;
	sub.f32 	%f470, %f3, %f465;
	mul.f32 	%f471, %f469, %f469;
	fma.rn.f32 	%f472, %f470, %f470, %f471;
	mul.f32 	%f473, %f467, %f467;
	setp.geu.f32 	%p28, %f472, %f473;
	{ .reg .b32 tmp; mov.b64 {tmp, %r44}, %rd49; }
	@%p28 bra 	$L__BB6_44;
	mov.b32 	%f474, %r44;
	.pragma "used_bytes_mask 4095";
	ld.shared.v4.f32 	{%f475, %f476, %f477, %f478}, [%r42+48];
	mov.f32 	%f479, 0f3F800000;
	sub.f32 	%f480, %f479, %f474;
	mul.f32 	%f481, %f832, %f480;
	fma.rn.f32 	%f832, %f475, %f474, %f481;
	mul.f32 	%f482, %f480, %f834;
	fma.rn.f32 	%f834, %f476, %f474, %f482;
	mul.f32 	%f483, %f480, %f836;
	fma.rn.f32 	%f836, %f477, %f474, %f483;
$L__BB6_44:
	setp.eq.s32 	%p29, %r16, 2;
	@%p29 bra 	$L__BB6_47;
	ld.shared.v4.f32 	{%f484, %f485, %f486, %f487}, [%r42+64];
	mov.b32 	%r134, %f487;
	mov.b64 	%rd50, {%r135, %r134};
	sub.f32 	%f488, %f1, %f485;
	sub.f32 	%f489, %f3, %f484;
	mul.f32 	%f490, %f488, %f488;
	fma.rn.f32 	%f491, %f489, %f489, %f490;
	mul.f32 	%f492, %f486, %f486;
	setp.geu.f32 	%p30, %f491, %f492;
	{ .reg .b32 tmp; mov.b64 {tmp, %r45}, %rd50; }
	@%p30 bra 	$L__BB6_47;
	mov.b32 	%f493, %r45;
	.pragma "used_bytes_mask 4095";
	ld.shared.v4.f32 	{%f494, %f495, %f496, %f497}, [%r42+80];
	mov.f32 	%f498, 0f3F800000;
	sub.f32 	%f499, %f498, %f493;
	mul.f32 	%f500, %f832, %f499;
	fma.rn.f32 	%f832, %f494, %f493, %f500;
	mul.f32 	%f501, %f499, %f834;
	fma.rn.f32 	%f834, %f495, %f493, %f501;
	mul.f32 	%f502, %f499, %f836;
	fma.rn.f32 	%f836, %f496, %f493, %f502;
$L__BB6_47:
	@%p6 bra 	$L__BB6_90;
	and.b32  	%r46, %r13, 3;
	setp.lt.u32 	%p32, %r14, 3;
	mov.b32 	%r186, 0;
	@%p32 bra 	$L__BB6_60;
	and.b32  	%r47, %r13, -4;
	mov.b32 	%r185, 0;
$L__BB6_50:
	shl.b32 	%r138, %r185, 5;
	mov.u32 	%r139, _ZN11circles_gpu9shmem_rawE;
	add.s32 	%r49, %r139, %r138;
	ld.shared.v4.f32 	{%f503, %f504, %f505, %f506}, [%r49];
	mov.b32 	%r140, %f506;
	mov.b64 	%rd51, {%r141, %r140};
	sub.f32 	%f507, %f4, %f504;
	sub.f32 	%f508, %f2, %f503;
	mul.f32 	%f509, %f507, %f507;
	fma.rn.f32 	%f510, %f508, %f508, %f509;
	mul.f32 	%f511, %f505, %f505;
	setp.geu.f32 	%p33, %f510, %f511;
	{ .reg .b32 tmp; mov.b64 {tmp, %r50}, %rd51; }
	@%p33 bra 	$L__BB6_52;
	mov.b32 	%f512, %r50;
	.pragma "used_bytes_mask 4095";
	ld.shared.v4.f32 	{%f513, %f514, %f515, %f516}, [%r49+16];
	mov.f32 	%f517, 0f3F800000;
	sub.f32 	%f518, %f517, %f512;
	mul.f32 	%f519, %f890, %f518;
	fma.rn.f32 	%f890, %f513, %f512, %f519;
	mul.f32 	%f520, %f518, %f892;
	fma.rn.f32 	%f892, %f514, %f512, %f520;
	mul.f32 	%f521, %f518, %f894;
	fma.rn.f32 	%f894, %f515, %f512, %f521;
$L__BB6_52:
	ld.shared.v4.f32 	{%f522, %f523, %f524, %f525}, [%r49+32];
	mov.b32 	%r142, %f525;
	mov.b64 	%rd52, {%r143, %r142};
	sub.f32 	%f526, %f4, %f523;
	sub.f32 	%f527, %f2, %f522;
	mul.f32 	%f528, %f526, %f526;
	fma.rn.f32 	%f529, %f527, %f527, %f528;
	mul.f32 	%f530, %f524, %f524;
	setp.geu.f32 	%p34, %f529, %f530;
	{ .reg .b32 tmp; mov.b64 {tmp, %r51}, %rd52; }
	@%p34 bra 	$L__BB6_54;
	mov.b32 	%f531, %r51;
	.pragma "used_bytes_mask 4095";
	ld.shared.v4.f32 	{%f532, %f533, %f534, %f535}, [%r49+48];
	mov.f32 	%f536, 0f3F800000;
	sub.f32 	%f537, %f536, %f531;
	mul.f32 	%f538, %f890, %f537;
	fma.rn.f32 	%f890, %f532, %f531, %f538;
	mul.f32 	%f539, %f537, %f892;
	fma.rn.f32 	%f892, %f533, %f531, %f539;
	mul.f32 	%f540, %f537, %f894;
	fma.rn.f32 	%f894, %f534, %f531, %f540;
$L__BB6_54:
	ld.shared.v4.f32 	{%f541, %f542, %f543, %f544}, [%r49+64];
	mov.b32 	%r144, %f544;
	mov.b64 	%rd53, {%r145, %r144};
	sub.f32 	%f545, %f4, %f542;
	sub.f32 	%f546, %f2, %f541;
	mul.f32 	%f547, %f545, %f545;
	fma.rn.f32 	%f548, %f546, %f546, %f547;
	mul.f32 	%f549, %f543, %f543;
	setp.geu.f32 	%p35, %f548, %f549;
	{ .reg .b32 tmp; mov.b64 {tmp, %r52}, %rd53; }
	@%p35 bra 	$L__BB6_56;
	mov.b32 	%f550, %r52;
	.pragma "used_bytes_mask 4095";
	ld.shared.v4.f32 	{%f551, %f552, %f553, %f554}, [%r49+80];
	mov.f32 	%f555, 0f3F800000;
	sub.f32 	%f556, %f555, %f550;
	mul.f32 	%f557, %f890, %f556;
	fma.rn.f32 	%f890, %f551, %f550, %f557;
	mul.f32 	%f558, %f556, %f892;
	fma.rn.f32 	%f892, %f552, %f550, %f558;
	mul.f32 	%f559, %f556, %f894;
	fma.rn.f32 	%f894, %f553, %f550, %f559;
$L__BB6_56:
	ld.shared.v4.f32 	{%f560, %f561, %f562, %f563}, [%r49+96];
	mov.b32 	%r146, %f563;
	mov.b64 	%rd54, {%r147, %r146};
	sub.f32 	%f564, %f4, %f561;
	sub.f32 	%f565, %f2, %f560;
	mul.f32 	%f566, %f564, %f564;
	fma.rn.f32 	%f567, %f565, %f565, %f566;
	mul.f32 	%f568, %f562, %f562;
	setp.geu.f32 	%p36, %f567, %f568;
	{ .reg .b32 tmp; mov.b64 {tmp, %r53}, %rd54; }
	@%p36 bra 	$L__BB6_58;
	mov.b32 	%f569, %r53;
	.pragma "used_bytes_mask 4095";
	ld.shared.v4.f32 	{%f570, %f571, %f572, %f573}, [%r49+112];
	mov.f32 	%f574, 0f3F800000;
	sub.f32 	%f575, %f574, %f569;
	mul.f32 	%f576, %f890, %f575;
	fma.rn.f32 	%f890, %f570, %f569, %f576;
	mul.f32 	%f577, %f575, %f892;
	fma.rn.f32 	%f892, %f571, %f569, %f577;
	mul.f32 	%f578, %f575, %f894;
	fma.rn.f32 	%f894, %f572, %f569, %f578;
$L__BB6_58:
	add.s32 	%r185, %r185, 4;
	setp.ne.s32 	%p37, %r185, %r47;
	@%p37 bra 	$L__BB6_50;
	shl.b32 	%r186, %r47, 5;
$L__BB6_60:
	setp.eq.s32 	%p38, %r46, 0;
	@%p38 bra 	$L__BB6_69;
	mov.u32 	%r148, _ZN11circles_gpu9shmem_rawE;
	add.s32 	%r57, %r148, %r186;
	ld.shared.v4.f32 	{%f579, %f580, %f581, %f582}, [%r57];
	mov.b32 	%r149, %f582;
	mov.b64 	%rd55, {%r150, %r149};
	sub.f32 	%f583, %f4, %f580;
	sub.f32 	%f584, %f2, %f579;
	mul.f32 	%f585, %f583, %f583;
	fma.rn.f32 	%f586, %f584, %f584, %f585;
	mul.f32 	%f587, %f581, %f581;
	setp.geu.f32 	%p39, %f586, %f587;
	{ .reg .b32 tmp; mov.b64 {tmp, %r58}, %rd55; }
	@%p39 bra 	$L__BB6_63;
	mov.b32 	%f588, %r58;
	.pragma "used_bytes_mask 4095";
	ld.shared.v4.f32 	{%f589, %f590, %f591, %f592}, [%r57+16];
	mov.f32 	%f593, 0f3F800000;
	sub.f32 	%f594, %f593, %f588;
	mul.f32 	%f595, %f890, %f594;
	fma.rn.f32 	%f890, %f589, %f588, %f595;
	mul.f32 	%f596, %f594, %f892;
	fma.rn.f32 	%f892, %f590, %f588, %f596;
	mul.f32 	%f597, %f594, %f894;
	fma.rn.f32 	%f894, %f591, %f588, %f597;
$L__BB6_63:
	setp.eq.s32 	%p40, %r46, 1;
	@%p40 bra 	$L__BB6_69;
	ld.shared.v4.f32 	{%f598, %f599, %f600, %f601}, [%r57+32];
	mov.b32 	%r151, %f601;
	mov.b64 	%rd56, {%r152, %r151};
	sub.f32 	%f602, %f4, %f599;
	sub.f32 	%f603, %f2, %f598;
	mul.f32 	%f604, %f602, %f602;
	fma.rn.f32 	%f605, %f603, %f603, %f604;
	mul.f32 	%f606, %f600, %f600;
	setp.geu.f32 	%p41, %f605, %f606;
	{ .reg .b32 tmp; mov.b64 {tmp, %r59}, %rd56; }
	@%p41 bra 	$L__BB6_66;
	mov.b32 	%f607, %r59;
	.pragma "used_bytes_mask 4095";
	ld.shared.v4.f32 	{%f608, %f609, %f610, %f611}, [%r57+48];
	mov.f32 	%f612, 0f3F800000;
	sub.f32 	%f613, %f612, %f607;
	mul.f32 	%f614, %f890, %f613;
	fma.rn.f32 	%f890, %f608, %f607, %f614;
	mul.f32 	%f615, %f613, %f892;
	fma.rn.f32 	%f892, %f609, %f607, %f615;
	mul.f32 	%f616, %f613, %f894;
	fma.rn.f32 	%f894, %f610, %f607, %f616;
$L__BB6_66:
	setp.eq.s32 	%p42, %r46, 2;
	@%p42 bra 	$L__BB6_69;
	ld.shared.v4.f32 	{%f617, %f618, %f619, %f620}, [%r57+64];
	mov.b32 	%r153, %f620;
	mov.b64 	%rd57, {%r154, %r153};
	sub.f32 	%f621, %f4, %f618;
	sub.f32 	%f622, %f2, %f617;
	mul.f32 	%f623, %f621, %f621;
	fma.rn.f32 	%f624, %f622, %f622, %f623;
	mul.f32 	%f625, %f619, %f619;
	setp.geu.f32 	%p43, %f624, %f625;
	{ .reg .b32 tmp; mov.b64 {tmp, %r60}, %rd57; }
	@%p43 bra 	$L__BB6_69;
	mov.b32 	%f626, %r60;
	.pragma "used_bytes_mask 4095";
	ld.shared.v4.f32 	{%f627, %f628, %f629, %f630}, [%r57+80];
	mov.f32 	%f631, 0f3F800000;
	sub.f32 	%f632, %f631, %f626;
	mul.f32 	%f633, %f890, %f632;
	fma.rn.f32 	%f890, %f627, %f626, %f633;
	mul.f32 	%f634, %f632, %f892;
	fma.rn.f32 	%f892, %f628, %f626, %f634;
	mul.f32 	%f635, %f632, %f894;
	fma.rn.f32 	%f894, %f629, %f626, %f635;
$L__BB6_69:
	setp.lt.u32 	%p44, %r14, 3;
	mov.b32 	%r188, 0;
	@%p44 bra 	$L__BB6_81;
	and.b32  	%r61, %r13, -4;
	mov.b32 	%r187, 0;
$L__BB6_71:
	shl.b32 	%r157, %r187, 5;
	mov.u32 	%r158, _ZN11circles_gpu9shmem_rawE;
	add.s32 	%r63, %r158, %r157;
	ld.shared.v4.f32 	{%f636, %f637, %f638, %f639}, [%r63];
	mov.b32 	%r159, %f639;
	mov.b64 	%rd58, {%r160, %r159};
	sub.f32 	%f640, %f4, %f637;
	sub.f32 	%f641, %f3, %f636;
	mul.f32 	%f642, %f640, %f640;
	fma.rn.f32 	%f643, %f641, %f641, %f642;
	mul.f32 	%f644, %f638, %f638;
	setp.geu.f32 	%p45, %f643, %f644;
	{ .reg .b32 tmp; mov.b64 {tmp, %r64}, %rd58; }
	@%p45 bra 	$L__BB6_73;
	mov.b32 	%f645, %r64;
	.pragma "used_bytes_mask 4095";
	ld.shared.v4.f32 	{%f646, %f647, %f648, %f649}, [%r63+16];
	mov.f32 	%f650, 0f3F800000;
	sub.f32 	%f651, %f650, %f645;
	mul.f32 	%f652, %f889, %f651;
	fma.rn.f32 	%f889, %f646, %f645, %f652;
	mul.f32 	%f653, %f651, %f891;
	fma.rn.f32 	%f891, %f647, %f645, %f653;
	mul.f32 	%f654, %f651, %f893;
	fma.rn.f32 	%f893, %f648, %f645, %f654;
$L__BB6_73:
	ld.shared.v4.f32 	{%f655, %f656, %f657, %f658}, [%r63+32];
	mov.b32 	%r161, %f658;
	mov.b64 	%rd59, {%r162, %r161};
	sub.f32 	%f659, %f4, %f656;
	sub.f32 	%f660, %f3, %f655;
	mul.f32 	%f661, %f659, %f659;
	fma.rn.f32 	%f662, %f660, %f660, %f661;
	mul.f32 	%f663, %f657, %f657;
	setp.geu.f32 	%p46, %f662, %f663;
	{ .reg .b32 tmp; mov.b64 {tmp, %r65}, %rd59; }
	@%p46 bra 	$L__BB6_75;
	mov.b32 	%f664, %r65;
	.pragma "used_bytes_mask 4095";
	ld.shared.v4.f32 	{%f665, %f666, %f667, %f668}, [%r63+48];
	mov.f32 	%f669, 0f3F800000;
	sub.f32 	%f670, %f669, %f664;
	mul.f32 	%f671, %f889, %f670;
	fma.rn.f32 	%f889, %f665, %f664, %f671;
	mul.f32 	%f672, %f670, %f891;
	fma.rn.f32 	%f891, %f666, %f664, %f672;
	mul.f32 	%f673, %f670, %f893;
	fma.rn.f32 	%f893, %f667, %f664, %f673;
$L__BB6_75:
	ld.shared.v4.f32 	{%f674, %f675, %f676, %f677}, [%r63+64];
	mov.b32 	%r163, %f677;
	mov.b64 	%rd60, {%r164, %r163};
	sub.f32 	%f678, %f4, %f675;
	sub.f32 	%f679, %f3, %f674;
	mul.f32 	%f680, %f678, %f678;
	fma.rn.f32 	%f681, %f679, %f679, %f680;
	mul.f32 	%f682, %f676, %f676;
	setp.geu.f32 	%p47, %f681, %f682;
	{ .reg .b32 tmp; mov.b64 {tmp, %r66}, %rd60; }
	@%p47 bra 	$L__BB6_77;
	mov.b32 	%f683, %r66;
	.pragma "used_bytes_mask 4095";
	ld.shared.v4.f32 	{%f684, %f685, %f686, %f687}, [%r63+80];
	mov.f32 	%f688, 0f3F800000;
	sub.f32 	%f689, %f688, %f683;
	mul.f32 	%f690, %f889, %f689;
	fma.rn.f32 	%f889, %f684, %f683, %f690;
	mul.f32 	%f691, %f689, %f891;
	fma.rn.f32 	%f891, %f685, %f683, %f691;
	mul.f32 	%f692, %f689, %f893;
	fma.rn.f32 	%f893, %f686, %f683, %f692;
$L__BB6_77:
	ld.shared.v4.f32 	{%f693, %f694, %f695, %f696}, [%r63+96];
	mov.b32 	%r165, %f696;
	mov.b64 	%rd61, {%r166, %r165};
	sub.f32 	%f697, %f4, %f694;
	sub.f32 	%f698, %f3, %f693;
	mul.f32 	%f699, %f697, %f697;
	fma.rn.f32 	%f700, %f698, %f698, %f699;
	mul.f32 	%f701, %f695, %f695;
	setp.geu.f32 	%p48, %f700, %f701;
	{ .reg .b32 tmp; mov.b64 {tmp, %r67}, %rd61; }
	@%p48 bra 	$L__BB6_79;
	mov.b32 	%f702, %r67;
	.pragma "used_bytes_mask 4095";
	ld.shared.v4.f32 	{%f703, %f704, %f705, %f706}, [%r63+112];
	mov.f32 	%f707, 0f3F800000;
	sub.f32 	%f708, %f707, %f702;
	mul.f32 	%f709, %f889, %f708;
	fma.rn.f32 	%f889, %f703, %f702, %f709;
	mul.f32 	%f710, %f708, %f891;
	fma.rn.f32 	%f891, %f704, %f702, %f710;
	mul.f32 	%f711, %f708, %f893;
	fma.rn.f32 	%f893, %f705, %f702, %f711;
$L__BB6_79:
	add.s32 	%r187, %r187, 4;
	setp.ne.s32 	%p49, %r187, %r61;
	@%p49 bra 	$L__BB6_71;
	shl.b32 	%r188, %r61, 5;
$L__BB6_81:
	setp.eq.s32 	%p50, %r46, 0;
	@%p50 bra 	$L__BB6_90;
	mov.u32 	%r167, _ZN11circles_gpu9shmem_rawE;
	add.s32 	%r71, %r167, %r188;
	ld.shared.v4.f32 	{%f712, %f713, %f714, %f715}, [%r71];
	mov.b32 	%r168, %f715;
	mov.b64 	%rd62, {%r169, %r168};
	sub.f32 	%f716, %f4, %f713;
	sub.f32 	%f717, %f3, %f712;
	mul.f32 	%f718, %f716, %f716;
	fma.rn.f32 	%f719, %f717, %f717, %f718;
	mul.f32 	%f720, %f714, %f714;
	setp.geu.f32 	%p51, %f719, %f720;
	{ .reg .b32 tmp; mov.b64 {tmp, %r72}, %rd62; }
	@%p51 bra 	$L__BB6_84;
	mov.b32 	%f721, %r72;
	.pragma "used_bytes_mask 4095";
	ld.shared.v4.f32 	{%f722, %f723, %f724, %f725}, [%r71+16];
	mov.f32 	%f726, 0f3F800000;
	sub.f32 	%f727, %f726, %f721;
	mul.f32 	%f728, %f889, %f727;
	fma.rn.f32 	%f889, %f722, %f721, %f728;
	mul.f32 	%f729, %f727, %f891;
	fma.rn.f32 	%f891, %f723, %f721, %f729;
	mul.f32 	%f730, %f727, %f893;
	fma.rn.f32 	%f893, %f724, %f721, %f730;
$L__BB6_84:
	setp.eq.s32 	%p52, %r46, 1;
	@%p52 bra 	$L__BB6_90;
	ld.shared.v4.f32 	{%f731, %f732, %f733, %f734}, [%r71+32];
	mov.b32 	%r170, %f734;
	mov.b64 	%rd63, {%r171, %r170};
	sub.f32 	%f735, %f4, %f732;
	sub.f32 	%f736, %f3, %f731;
	mul.f32 	%f737, %f735, %f735;
	fma.rn.f32 	%f738, %f736, %f736, %f737;
	mul.f32 	%f739, %f733, %f733;
	setp.geu.f32 	%p53, %f738, %f739;
	{ .reg .b32 tmp; mov.b64 {tmp, %r73}, %rd63; }
	@%p53 bra 	$L__BB6_87;
	mov.b32 	%f740, %r73;
	.pragma "used_bytes_mask 4095";
	ld.shared.v4.f32 	{%f741, %f742, %f743, %f744}, [%r71+48];
	mov.f32 	%f745, 0f3F800000;
	sub.f32 	%f746, %f745, %f740;
	mul.f32 	%f747, %f889, %f746;
	fma.rn.f32 	%f889, %f741, %f740, %f747;
	mul.f32 	%f748, %f746, %f891;
	fma.rn.f32 	%f891, %f742, %f740, %f748;
	mul.f32 	%f749, %f746, %f893;
	fma.rn.f32 	%f893, %f743, %f740, %f749;
$L__BB6_87:
	setp.eq.s32 	%p54, %r46, 2;
	@%p54 bra 	$L__BB6_90;
	ld.shared.v4.f32 	{%f750, %f751, %f752, %f753}, [%r71+64];
	mov.b32 	%r172, %f753;
	mov.b64 	%rd64, {%r173, %r172};
	sub.f32 	%f754, %f4, %f751;
	sub.f32 	%f755, %f3, %f750;
	mul.f32 	%f756, %f754, %f754;
	fma.rn.f32 	%f757, %f755, %f755, %f756;
	mul.f32 	%f758, %f752, %f752;
	setp.geu.f32 	%p55, %f757, %f758;
	{ .reg .b32 tmp; mov.b64 {tmp, %r74}, %rd64; }
	@%p55 bra 	$L__BB6_90;
	mov.b32 	%f759, %r74;
	.pragma "used_bytes_mask 4095";
	ld.shared.v4.f32 	{%f760, %f761, %f762, %f763}, [%r71+80];
	mov.f32 	%f764, 0f3F800000;
	sub.f32 	%f765, %f764, %f759;
	mul.f32 	%f766, %f889, %f765;
	fma.rn.f32 	%f889, %f760, %f759, %f766;
	mul.f32 	%f767, %f765, %f891;
	fma.rn.f32 	%f891, %f761, %f759, %f767;
	mul.f32 	%f768, %f765, %f893;
	fma.rn.f32 	%f893, %f762, %f759, %f768;
$L__BB6_90:
	setp.lt.u32 	%p56, %r179, %r7;
	add.s32 	%r178, %r178, 1;
	@%p56 bra 	$L__BB6_2;
$L__BB6_91:
	ld.param.u64 	%rd81, [_ZN11circles_gpu13render_pixelsEPjjjiiPKfS2_S2_S2_S2_S2_S2_PfS3_S3_S0__param_14];
	ld.param.u64 	%rd80, [_ZN11circles_gpu13render_pixelsEPjjjiiPKfS2_S2_S2_S2_S2_S2_PfS3_S3_S0__param_13];
	ld.param.u64 	%rd79, [_ZN11circles_gpu13render_pixelsEPjjjiiPKfS2_S2_S2_S2_S2_S2_PfS3_S3_S0__param_12];
	ld.param.u32 	%r177, [_ZN11circles_gpu13render_pixelsEPjjjiiPKfS2_S2_S2_S2_S2_S2_PfS3_S3_S0__param_3];
	cvta.to.global.u64 	%rd65, %rd79;
	cvta.to.global.u64 	%rd66, %rd80;
	cvta.to.global.u64 	%rd67, %rd81;
	mad.lo.s32 	%r174, %r2, %r177, %r5;
	mul.wide.s32 	%rd68, %r174, 4;
	add.s64 	%rd69, %rd65, %rd68;
	st.global.f32 	[%rd69], %f833;
	add.s64 	%rd70, %rd66, %rd68;
	st.global.f32 	[%rd70], %f835;
	add.s64 	%rd71, %rd67, %rd68;
	st.global.f32 	[%rd71], %f837;
	st.global.f32 	[%rd69+128], %f832;
	st.global.f32 	[%rd70+128], %f834;
	st.global.f32 	[%rd71+128], %f836;
	shl.b32 	%r175, %r177, 5;
	add.s32 	%r176, %r174, %r175;
	mul.wide.s32 	%rd72, %r176, 4;
	add.s64 	%rd73, %rd65, %rd72;
	st.global.f32 	[%rd73], %f890;
	add.s64 	%rd74, %rd66, %rd72;
	st.global.f32 	[%rd74], %f892;
	add.s64 	%rd75, %rd67, %rd72;
	st.global.f32 	[%rd75], %f894;
	st.global.f32 	[%rd73+128], %f889;
	st.global.f32 	[%rd74+128], %f891;
	st.global.f32 	[%rd75+128], %f893;
	ret;

}


// ===== COMPILED SASS (sm_100) =====

	.target	sm_100

	.elftype	@"ET_EXEC"


//--------------------- .note.nv.tkinfo           --------------------------
	.section	.note.nv.tkinfo,"",@"SHT_NOTE"
	.sectionflags	@"SHF_NOTE_NV_TKINFO"
	.tkinfo
        /*0018*/ 	.word	0x00000002
        /*0030*/ 	.string	""
        /*0030*/ 	.string	"ptxas"
        /*0030*/ 	.string	"Cuda compilation tools, release 13.0, V13.0.88"
        /*0030*/ 	.string	"Build cuda_13.0.r13.0/compiler.36424714_0"
        /*0030*/ 	.string	"-arch sm_100 -m 64 "



//--------------------- .note.nv.cuinfo           --------------------------
	.section	.note.nv.cuinfo,"",@"SHT_NOTE"
	.sectionflags	@"SHF_NOTE_NV_CUINFO"
        /*0018*/ 	.short	0x0002
        /*001a*/ 	.short	0x0064
        /*001c*/ 	.short	0x0082
	.zero		2


//--------------------- .nv.info                  --------------------------
	.section	.nv.info,"",@"SHT_CUDA_INFO"
	.align	4


	//----- nvinfo : EIATTR_REGCOUNT
	.align		4
        /*0000*/ 	.byte	0x04, 0x2f
        /*0002*/ 	.short	(.L_1 - .L_0)
	.align		4
.L_0:
        /*0004*/ 	.word	index@(_ZN11circles_gpu9fill_dataEPKhPjm)
        /*0008*/ 	.word	0x00000012


	//----- nvinfo : EIATTR_FRAME_SIZE
	.align		4
.L_1:
        /*000c*/ 	.byte	0x04, 0x11
        /*000e*/ 	.short	(.L_3 - .L_2)
	.align		4
.L_2:
        /*0010*/ 	.word	index@(_ZN11circles_gpu9fill_dataEPKhPjm)
        /*0014*/ 	.word	0x00000000


	//----- nvinfo : EIATTR_REGCOUNT
	.align		4
.L_3:
        /*0018*/ 	.byte	0x04, 0x2f
        /*001a*/ 	.short	(.L_5 - .L_4)
	.align		4
.L_4:
        /*001c*/ 	.word	index@(_ZN11circles_gpu23scan_block_write_totalsEmPKjPjS2_)
        /*0020*/ 	.word	0x00000016


	//----- nvinfo : EIATTR_FRAME_SIZE
	.align		4
.L_5:
        /*0024*/ 	.byte	0x04, 0x11
        /*0026*/ 	.short	(.L_7 - .L_6)
	.align		4
.L_6:
        /*0028*/ 	.word	index@(_ZN11circles_gpu23scan_block_write_totalsEmPKjPjS2_)
        /*002c*/ 	.word	0x00000000


	//----- nvinfo : EIATTR_REGCOUNT
	.align		4
.L_7:
        /*0030*/ 	.byte	0x04, 0x2f
        /*0032*/ 	.short	(.L_9 - .L_8)
	.align		4
.L_8:
        /*0034*/ 	.word	index@(_ZN11circles_gpu11scan_singleEmPKjPj)
        /*0038*/ 	.word	0x00000012


	//----- nvinfo : EIATTR_FRAME_SIZE
	.align		4
.L_9:
        /*003c*/ 	.byte	0x04, 0x11
        /*003e*/ 	.short	(.L_11 - .L_10)
	.align		4
.L_10:
        /*0040*/ 	.word	index@(_ZN11circles_gpu11scan_singleEmPKjPj)
        /*0044*/ 	.word	0x00000000


	//----- nvinfo : EIATTR_REGCOUNT
	.align		4
.L_11:
        /*0048*/ 	.byte	0x04, 0x2f
        /*004a*/ 	.short	(.L_13 - .L_12)
	.align		4
.L_12:
        /*004c*/ 	.word	index@(_ZN11circles_gpu11uniform_addEmPjPKj)
        /*0050*/ 	.word	0x0000000a


	//----- nvinfo : EIATTR_FRAME_SIZE
	.align		4
.L_13:
        /*0054*/ 	.byte	0x04, 0x11
        /*0056*/ 	.short	(.L_15 - .L_14)
	.align		4
.L_14:
        /*0058*/ 	.word	index@(_ZN11circles_gpu11uniform_addEmPjPKj)
        /*005c*/ 	.word	0x00000000


	//----- nvinfo : EIATTR_REGCOUNT
	.align		4
.L_15:
        /*0060*/ 	.byte	0x04, 0x2f
        /*0062*/ 	.short	(.L_17 - .L_16)
	.align		4
.L_16:
        /*0064*/ 	.word	index@(_ZN11circles_gpu13tile_coverageEiiiPKfS1_S1_Phi)
        /*0068*/ 	.word	0x00000020


	//----- nvinfo : EIATTR_FRAME_SIZE
	.align		4
.L_17:
        /*006c*/ 	.byte	0x04, 0x11
        /*006e*/ 	.short	(.L_19 - .L_18)
	.align		4
.L_18:
        /*0070*/ 	.word	index@(_ZN11circles_gpu13tile_coverageEiiiPKfS1_S1_Phi)
        /*0074*/ 	.word	0x00000000


	//----- nvinfo : EIATTR_REGCOUNT
	.align		4
.L_19:
        /*0078*/ 	.byte	0x04, 0x2f
        /*007a*/ 	.short	(.L_21 - .L_20)
	.align		4
.L_20:
        /*007c*/ 	.word	index@(_ZN11circles_gpu14compact_streamEjPjS0_S0_)
        /*0080*/ 	.word	0x0000000c


	//----- nvinfo : EIATTR_FRAME_SIZE
	.align		4
.L_21:
        /*0084*/ 	.byte	0x04, 0x11
        /*0086*/ 	.short	(.L_23 - .L_22)
	.align		4
.L_22:
        /*0088*/ 	.word	index@(_ZN11circles_gpu14compact_streamEjPjS0_S0_)
        /*008c*/ 	.word	0x00000000


	//----- nvinfo : EIATTR_REGCOUNT
	.align		4
.L_23:
        /*0090*/ 	.byte	0x04, 0x2f
        /*0092*/ 	.short	(.L_25 - .L_24)
	.align		4
.L_24:
        /*0094*/ 	.word	index@(_ZN11circles_gpu13render_pixelsEPjjjiiPKfS2_S2_S2_S2_S2_S2_PfS3_S3_S0_)
        /*0098*/ 	.word	0x00000032


	//----- nvinfo : EIATTR_FRAME_SIZE
	.align		4
.L_25:
        /*009c*/ 	.byte	0x04, 0x11
        /*009e*/ 	.short	(.L_27 - .L_26)
	.align		4
.L_26:
        /*00a0*/ 	.word	index@(_ZN11circles_gpu13render_pixelsEPjjjiiPKfS2_S2_S2_S2_S2_S2_PfS3_S3_S0_)
        /*00a4*/ 	.word	0x00000000


	//----- nvinfo : EIATTR_MIN_STACK_SIZE
	.align		4
.L_27:
        /*00a8*/ 	.byte	0x04, 0x12
        /*00aa*/ 	.short	(.L_29 - .L_28)
	.align		4
.L_28:
        /*00ac*/ 	.word	index@(_ZN11circles_gpu13render_pixelsEPjjjiiPKfS2_S2_S2_S2_S2_S2_PfS3_S3_S0_)
        /*00b0*/ 	.word	0x00000000


	//----- nvinfo : EIATTR_MIN_STACK_SIZE
	.align		4
.L_29:
        /*00b4*/ 	.byte	0x04, 0x12
        /*00b6*/ 	.short	(.L_31 - .L_30)
	.align		4
.L_30:
        /*00b8*/ 	.word	index@(_ZN11circles_gpu14compact_streamEjPjS0_S0_)
        /*00bc*/ 	.word	0x00000000


	//----- nvinfo : EIATTR_MIN_STACK_SIZE
	.align		4
.L_31:
        /*00c0*/ 	.byte	0x04, 0x12
        /*00c2*/ 	.short	(.L_33 - .L_32)
	.align		4
.L_32:
        /*00c4*/ 	.word	index@(_ZN11circles_gpu13tile_coverageEiiiPKfS1_S1_Phi)
        /*00c8*/ 	.word	0x00000000


	//----- nvinfo : EIATTR_MIN_STACK_SIZE
	.align		4
.L_33:
        /*00cc*/ 	.byte	0x04, 0x12
        /*00ce*/ 	.short	(.L_35 - .L_34)
	.align		4
.L_34:
        /*00d0*/ 	.word	index@(_ZN11circles_gpu11uniform_addEmPjPKj)
        /*00d4*/ 	.word	0x00000000


	//----- nvinfo : EIATTR_MIN_STACK_SIZE
	.align		4
.L_35:
        /*00d8*/ 	.byte	0x04, 0x12
        /*00da*/ 	.short	(.L_37 - .L_36)
	.align		4
.L_36:
        /*00dc*/ 	.word	index@(_ZN11circles_gpu11scan_singleEmPKjPj)
        /*00e0*/ 	.word	0x00000000


	//----- nvinfo : EIATTR_MIN_STACK_SIZE
	.align		4
.L_37:
        /*00e4*/ 	.byte	0x04, 0x12
        /*00e6*/ 	.short	(.L_39 - .L_38)
	.align		4
.L_38:
        /*00e8*/ 	.word	index@(_ZN11circles_gpu23scan_block_write_totalsEmPKjPjS2_)
        /*00ec*/ 	.word	0x00000000


	//----- nvinfo : EIATTR_MIN_STACK_SIZE
	.align		4
.L_39:
        /*00f0*/ 	.byte	0x04, 0x12
        /*00f2*/ 	.short	(.L_41 - .L_40)
	.align		4
.L_40:
        /*00f4*/ 	.word	index@(_ZN11circles_gpu9fill_dataEPKhPjm)
        /*00f8*/ 	.word	0x00000000
.L_41:


//--------------------- .nv.compat                --------------------------
	.section	.nv.compat,"",@"SHT_CUDA_COMPAT_INFO"
	.align	4
        /*0000*/ 	.byte	0x02, 0x09, 0x00, 0x00, 0x02, 0x02, 0x01, 0x00, 0x02, 0x05, 0x05, 0x00, 0x03, 0x07, 0x01, 0x01
        /*0010*/ 	.byte	0x02, 0x03, 0x00, 0x00, 0x02, 0x06, 0x01, 0x00, 0x04, 0x0b, 0x08, 0x00, 0x09, 0x00, 0x00, 0x00
        /*0020*/ 	.byte	0x00, 0x00, 0x00, 0x00


//--------------------- .nv.info._ZN11circles_gpu13render_pixelsEPjjjiiPKfS2_S2_S2_S2_S2_S2_PfS3_S3_S0_ --------------------------
	.section	.nv.info._ZN11circles_gpu13render_pixelsEPjjjiiPKfS2_S2_S2_S2_S2_S2_PfS3_S3_S0_,"",@"SHT_CUDA_INFO"
	.sectionflags	@""
	.align	4


	//----- nvinfo : EIATTR_CUDA_API_VERSION
	.align		4
        /*0000*/ 	.byte	0x04, 0x37
        /*0002*/ 	.short	(.L_43 - .L_42)
.L_42:
        /*0004*/ 	.word	0x00000082


	//----- nvinfo : EIATTR_KPARAM_INFO
	.align		4
.L_43:
        /*0008*/ 	.byte	0x04, 0x17
        /*000a*/ 	.short	(.L_45 - .L_44)
.L_44:
        /*000c*/ 	.word	0x00000000
        /*0010*/ 	.short	0x000f
        /*0012*/ 	.short	0x0068
        /*0014*/ 	.byte	0x00, 0xf5, 0x21, 0x00


	//----- nvinfo : EIATTR_KPARAM_INFO
	.align		4
.L_45:
        /*0018*/ 	.byte	0x04, 0x17
        /*001a*/ 	.short	(.L_47 - .L_46)
.L_46:
        /*001c*/ 	.word	0x00000000
        /*0020*/ 	.short	0x000e
        /*0022*/ 	.short	0x0060
        /*0024*/ 	.byte	0x00, 0xf5, 0x21, 0x00


	//----- nvinfo : EIATTR_KPARAM_INFO
	.align		4
.L_47:
        /*0028*/ 	.byte	0x04, 0x17
        /*002a*/ 	.short	(.L_49 - .L_48)
.L_48:
        /*002c*/ 	.word	0x00000000
        /*0030*/ 	.short	0x000d
        /*0032*/ 	.short	0x0058
        /*0034*/ 	.byte	0x00, 0xf5, 0x21, 0x00


	//----- nvinfo : EIATTR_KPARAM_INFO
	.align		4
.L_49:
        /*0038*/ 	.byte	0x04, 0x17
        /*003a*/ 	.short	(.L_51 - .L_50)
.L_50:
        /*003c*/ 	.word	0x00000000
        /*0040*/ 	.short	0x000c
        /*0042*/ 	.short	0x0050
        /*0044*/ 	.byte	0x00, 0xf5, 0x21, 0x00


	//----- nvinfo : EIATTR_KPARAM_INFO
	.align		4
.L_51:
        /*0048*/ 	.byte	0x04, 0x17
        /*004a*/ 	.short	(.L_53 - .L_52)
.L_52:
        /*004c*/ 	.word	0x00000000
        /*0050*/ 	.short	0x000b
        /*0052*/ 	.short	0x0048
        /*0054*/ 	.byte	0x00, 0xf5, 0x21, 0x00


	//----- nvinfo : EIATTR_KPARAM_INFO
	.align		4
.L_53:
        /*0058*/ 	.byte	0x04, 0x17
        /*005a*/ 	.short	(.L_55 - .L_54)
.L_54:
        /*005c*/ 	.word	0x00000000
        /*0060*/ 	.short	0x000a
        /*0062*/ 	.short	0x0040
        /*0064*/ 	.byte	0x00, 0xf5, 0x21, 0x00


	//----- nvinfo : EIATTR_KPARAM_INFO
	.align		4
.L_55:
        /*0068*/ 	.byte	0x04, 0x17
        /*006a*/ 	.short	(.L_57 - .L_56)
.L_56:
        /*006c*/ 	.word	0x00000000
        /*0070*/ 	.short	0x0009
        /*0072*/ 	.short	0x0038
        /*0074*/ 	.byte	0x00, 0xf5, 0x21, 0x00


	//----- nvinfo : EIATTR_KPARAM_INFO
	.align		4
.L_57:
        /*0078*/ 	.byte	0x04, 0x17
        /*007a*/ 	.short	(.L_59 - .L_58)
.L_58:
        /*007c*/ 	.word	0x00000000
        /*0080*/ 	.short	0x0008
        /*0082*/ 	.short	0x0030
        /*0084*/ 	.byte	0x00, 0xf5, 0x21, 0x00


	//----- nvinfo : EIATTR_KPARAM_INFO
	.align		4
.L_59:
        /*0088*/ 	.byte	0x04, 0x17
        /*008a*/ 	.short	(.L_61 - .L_60)
.L_60:
        /*008c*/ 	.word	0x00000000
        /*0090*/ 	.short	0x0007
        /*0092*/ 	.short	0x0028
        /*0094*/ 	.byte	0x00, 0xf5, 0x21, 0x00


	//----- nvinfo : EIATTR_KPARAM_INFO
	.align		4
.L_61:
        /*0098*/ 	.byte	0x04, 0x17
        /*009a*/ 	.short	(.L_63 - .L_62)
.L_62:
        /*009c*/ 	.word	0x00000000
        /*00a0*/ 	.short	0x0006
        /*00a2*/ 	.short	0x0020
        /*00a4*/ 	.byte	0x00, 0xf5, 0x21, 0x00


	//----- nvinfo : EIATTR_KPARAM_INFO
	.align		4
.L_63:
        /*00a8*/ 	.byte	0x04, 0x17
        /*00aa*/ 	.short	(.L_65 - .L_64)
.L_64:
        /*00ac*/ 	.word	0x00000000
        /*00b0*/ 	.short	0x0005
        /*00b2*/ 	.short	0x0018
        /*00b4*/ 	.byte	0x00, 0xf5, 0x21, 0x00


	//----- nvinfo : EIATTR_KPARAM_INFO
	.align		4
.L_65:
        /*00b8*/ 	.byte	0x04, 0x17
        /*00ba*/ 	.short	(.L_67 - .L_66)
.L_66:
        /*00bc*/ 	.word	0x00000000
        /*00c0*/ 	.short	0x0004
        /*00c2*/ 	.short	0x0014
        /*00c4*/ 	.byte	0x00, 0xf0, 0x11, 0x00


	//----- nvinfo : EIATTR_KPARAM_INFO
	.align		4
.L_67:
        /*00c8*/ 	.byte	0x04, 0x17
        /*00ca*/ 	.short	(.L_69 - .L_68)
.L_68:
        /*00cc*/ 	.word	0x00000000
        /*00d0*/ 	.short	0x0003
        /*00d2*/ 	.short	0x0010
        /*00d4*/ 	.byte	0x00, 0xf0, 0x11, 0x00


	//----- nvinfo : EIATTR_KPARAM_INFO
	.align		4
.L_69:
        /*00d8*/ 	.byte	0x04, 0x17
        /*00da*/ 	.short	(.L_71 - .L_70)
.L_70:
        /*00dc*/ 	.word	0x00000000
        /*00e0*/ 	.short	0x0002
        /*00e2*/ 	.short	0x000c
        /*00e4*/ 	.byte	0x00, 0xf0, 0x11, 0x00


	//----- nvinfo : EIATTR_KPARAM_INFO
	.align		4
.L_71:
        /*00e8*/ 	.byte	0x04, 0x17
        /*00ea*/ 	.short	(.L_73 - .L_72)
.L_72:
        /*00ec*/ 	.word	0x00000000
        /*00f0*/ 	.short	0x0001
        /*00f2*/ 	.short	0x0008
        /*00f4*/ 	.byte	0x00, 0xf0, 0x11, 0x00


	//----- nvinfo : EIATTR_KPARAM_INFO
	.align		4
.L_73:
        /*00f8*/ 	.byte	0x04, 0x17
        /*00fa*/ 	.short	(.L_75 - .L_74)
.L_74:
        /*00fc*/ 	.word	0x00000000
        /*0100*/ 	.short	0x0000
        /*0102*/ 	.short	0x0000
        /*0104*/ 	.byte	0x00, 0xf5, 0x21, 0x00


	//----- nvinfo : EIATTR_SPARSE_MMA_MASK
	.align		4
.L_75:
        /*0108*/ 	.byte	0x03, 0x50
        /*010a*/ 	.short	0x0000


	//----- nvinfo : EIATTR_MAXREG_COUNT
	.align		4
        /*010c*/ 	.byte	0x03, 0x1b
        /*010e*/ 	.short	0x00ff


	//----- nvinfo : EIATTR_NUM_BARRIERS
	.align		4
        /*0110*/ 	.byte	0x02, 0x4c
        /*0112*/ 	.byte	0x01
	.zero		1


	//----- nvinfo : EIATTR_MERCURY_ISA_VERSION
	.align		4
        /*0114*/ 	.byte	0x03, 0x5f
        /*0116*/ 	.short	0x0101


	//----- nvinfo : EIATTR_UNUSED_LOAD_BYTE_OFFSET
	.align		4
        /*0118*/ 	.byte	0x04, 0x44
        /*011a*/ 	.short	(.L_77 - .L_76)


	//   ....[0]....
.L_76:
        /*011c*/ 	.word	0x000008c0
        /*0120*/ 	.word	0x00000fff


	//   ....[1]....
        /*0124*/ 	.word	0x00000900
        /*0128*/ 	.word	0x00000fff


	//   ....[2]....
        /*012c*/ 	.word	0x00000920
        /*0130*/ 	.word	0x00000fff


	//   ....[3]....
        /*0134*/ 	.word	0x000009b0
        /*0138*/ 	.word	0x00000fff


	//   ....[4]....
        /*013c*/ 	.word	0x00000c10
        /*0140*/ 	.word	0x00000fff


	//   ....[5]....
        /*0144*/ 	.word	0x00000d20
        /*0148*/ 	.word	0x00000fff


	//   ....[6]....
        /*014c*/ 	.word	0x00000e20
        /*0150*/ 	.word	0x00000fff


	//   ....[7]....
        /*0154*/ 	.word	0x000010e0
        /*0158*/ 	.word	0x00000fff


	//   ....[8]....
        /*015c*/ 	.word	0x00001110
        /*0160*/ 	.word	0x00000fff


	//   ....[9]....
        /*0164*/ 	.word	0x00001140
        /*0168*/ 	.word	0x00000fff


	//   ....[10]....
        /*016c*/ 	.word	0x000011c0
        /*0170*/ 	.word	0x00000fff


	//   ....[11]....
        /*0174*/ 	.word	0x000013f0
        /*0178*/ 	.word	0x00000fff


	//   ....[12]....
        /*017c*/ 	.word	0x00001510
        /*0180*/ 	.word	0x00000fff


	//   ....[13]....
        /*0184*/ 	.word	0x00001610
        /*0188*/ 	.word	0x00000fff


	//   ....[14]....
        /*018c*/ 	.word	0x00001900
        /*0190*/ 	.word	0x00000fff


	//   ....[15]....
        /*0194*/ 	.word	0x00001940
        /*0198*/ 	.word	0x00000fff


	//   ....[16]....
        /*019c*/ 	.word	0x00001960
        /*01a0*/ 	.word	0x00000fff


	//   ....[17]....
        /*01a4*/ 	.word	0x000019f0
        /*01a8*/ 	.word	0x00000fff


	//   ....[18]....
        /*01ac*/ 	.word	0x00001c30
        /*01b0*/ 	.word	0x00000fff


	//   ....[19]....
        /*01b4*/ 	.word	0x00001d40
        /*01b8*/ 	.word	0x00000fff


	//   ....[20]....
        /*01bc*/ 	.word	0x00001e40
        /*01c0*/ 	.word	0x00000fff


	//   ....[21]....
        /*01c4*/ 	.word	0x00002110
        /*01c8*/ 	.word	0x00000fff


	//   ....[22]....
        /*01cc*/ 	.word	0x00002140
        /*01d0*/ 	.word	0x00000fff


	//   ....[23]....
        /*01d4*/ 	.word	0x00002170
        /*01d8*/ 	.word	0x00000fff


	//   ....[24]....
        /*01dc*/ 	.word	0x000021f0
        /*01e0*/ 	.word	0x00000fff


	//   ....[25]....
        /*01e4*/ 	.word	0x00002430
        /*01e8*/ 	.word	0x00000fff


	//   ....[26]....
        /*01ec*/ 	.word	0x00002550
        /*01f0*/ 	.word	0x00000fff


	//   ....[27]....
        /*01f4*/ 	.word	0x00002650
        /*01f8*/ 	.word	0x00000fff


	//----- nvinfo : EIATTR_VRC_CTA_INIT_COUNT
	.align		4
.L_77:
        /*01fc*/ 	.byte	0x02, 0x4a
	.zero		1
	.zero		1


	//----- nvinfo : EIATTR_EXIT_INSTR_OFFSETS
	.align		4
        /*0200*/ 	.byte	0x04, 0x1c
        /*0202*/ 	.short	(.L_79 - .L_78)


	//   ....[0]....
.L_78:
        /*0204*/ 	.word	0x00002880


	//----- nvinfo : EIATTR_CRS_STACK_SIZE
	.align		4
.L_79:
        /*0208*/ 	.byte	0x04, 0x1e
        /*020a*/ 	.short	(.L_81 - .L_80)
.L_80:
        /*020c*/ 	.word	0x00000000


	//----- nvinfo : EIATTR_CBANK_PARAM_SIZE
	.align		4
.L_81:
        /*0210*/ 	.byte	0x03, 0x19
        /*0212*/ 	.short	0x0070


	//----- nvinfo : EIATTR_PARAM_CBANK
	.align		4
        /*0214*/ 	.byte	0x04, 0x0a
        /*0216*/ 	.short	(.L_83 - .L_82)
	.align		4
.L_82:
        /*0218*/ 	.word	index@(.nv.constant0._ZN11circles_gpu13render_pixelsEPjjjiiPKfS2_S2_S2_S2_S2_S2_PfS3_S3_S0_)
        /*021c*/ 	.short	0x0380
        /*021e*/ 	.short	0x0070


	//----- nvinfo : EIATTR_SW_WAR
	.align		4
.L_83:
        /*0220*/ 	.byte	0x04, 0x36
        /*0222*/ 	.short	(.L_85 - .L_84)
.L_84:
        /*0224*/ 	.word	0x00000008
.L_85:


//--------------------- .nv.info._ZN11circles_gpu14compact_streamEjPjS0_S0_ --------------------------
	.section	.nv.info._ZN11circles_gpu14compact_streamEjPjS0_S0_,"",@"SHT_CUDA_INFO"
	.sectionflags	@""
	.align	4


	//----- nvinfo : EIATTR_CUDA_API_VERSION
	.align		4
        /*0000*/ 	.byte	0x04, 0x37
        /*0002*/ 	.short	(.L_87 - .L_86)
.L_86:
        /*0004*/ 	.word	0x00000082


	//----- nvinfo : EIATTR_KPARAM_INFO
	.align		4
.L_87:
        /*0008*/ 	.byte	0x04, 0x17
        /*000a*/ 	.short	(.L_89 - .L_88)
.L_88:
        /*000c*/ 	.word	0x00000000
        /*0010*/ 	.short	0x0003
        /*0012*/ 	.short	0x0018
        /*0014*/ 	.byte	0x00, 0xf5, 0x21, 0x00


	//----- nvinfo : EIATTR_KPARAM_INFO
	.align		4
.L_89:
        /*0018*/ 	.byte	0x04, 0x17
        /*001a*/ 	.short	(.L_91 - .L_90)
.L_90:
        /*001c*/ 	.word	0x00000000
        /*0020*/ 	.short	0x0002
        /*0022*/ 	.short	0x0010
        /*0024*/ 	.byte	0x00, 0xf5, 0x21, 0x00


	//----- nvinfo : EIATTR_KPARAM_INFO
	.align		4
.L_91:
        /*0028*/ 	.byte	0x04, 0x17
        /*002a*/ 	.short	(.L_93 - .L_92)
.L_92:
        /*002c*/ 	.word	0x00000000
        /*0030*/ 	.short	0x0001
        /*0032*/ 	.short	0x0008
        /*0034*/ 	.byte	0x00, 0xf5, 0x21, 0x00


	//----- nvinfo : EIATTR_KPARAM_INFO
	.align		4
.L_93:
        /*0038*/ 	.byte	0x04, 0x17
        /*003a*/ 	.short	(.L_95 - .L_94)
.L_94:
        /*003c*/ 	.word	0x00000000
        /*0040*/ 	.short	0x0000
        /*0042*/ 	.short	0x0000
        /*0044*/ 	.byte	0x00, 0xf0, 0x11, 0x00


	//----- nvinfo : EIATTR_SPARSE_MMA_MASK
	.align		4
.L_95:
        /*0048*/ 	.byte	0x03, 0x50
        /*004a*/ 	.short	0x0000


	//----- nvinfo : EIATTR_MAXREG_COUNT
	.align		4
        /*004c*/ 	.byte	0x03, 0x1b
        /*004e*/ 	.short	0x00ff


	//----- nvinfo : EIATTR_MERCURY_ISA_VERSION
	.align		4
        /*0050*/ 	.byte	0x03, 0x5f
        /*0052*/ 	.short	0x0101


	//----- nvinfo : EIATTR_VRC_CTA_INIT_COUNT
	.align		4
        /*0054*/ 	.byte	0x02, 0x4a
	.zero		1
	.zero		1


	//----- nvinfo : EIATTR_EXIT_INSTR_OFFSETS
	.align		4
        /*0058*/ 	.byte	0x04, 0x1c
        /*005a*/ 	.short	(.L_97 - .L_96)


	//   ....[0]....
.L_96:
        /*005c*/ 	.word	0x000001a0


	//   ....[1]....
        /*0060*/ 	.word	0x000001e0


	//----- nvinfo : EIATTR_CRS_STACK_SIZE
	.align		4
.L_97:
        /*0064*/ 	.byte	0x04, 0x1e
        /*0066*/ 	.short	(.L_99 - .L_98)
.L_98:
        /*0068*/ 	.word	0x00000000


	//----- nvinfo : EIATTR_CBANK_PARAM_SIZE
	.align		4
.L_99:
        /*006c*/ 	.byte	0x03, 0x19
        /*006e*/ 	.short	0x0020


	//----- nvinfo : EIATTR_PARAM_CBANK
	.align		4
        /*0070*/ 	.byte	0x04, 0x0a
        /*0072*/ 	.short	(.L_101 - .L_100)
	.align		4
.L_100:
        /*0074*/ 	.word	index@(.nv.constant0._ZN11circles_gpu14compact_streamEjPjS0_S0_)
        /*0078*/ 	.short	0x0380
        /*007a*/ 	.short	0x0020


	//----- nvinfo : EIATTR_SW_WAR
	.align		4
.L_101:
        /*007c*/ 	.byte	0x04, 0x36
        /*007e*/ 	.short	(.L_103 - .L_102)
.L_102:
        /*0080*/ 	.word	0x00000008
.L_103:


//--------------------- .nv.info._ZN11circles_gpu13tile_coverageEiiiPKfS1_S1_Phi --------------------------
	.section	.nv.info._ZN11circles_gpu13tile_coverageEiiiPKfS1_S1_Phi,"",@"SHT_CUDA_INFO"
	.sectionflags	@""
	.align	4


	//----- nvinfo : EIATTR_CUDA_API_VERSION
	.align		4
        /*0000*/ 	.byte	0x04, 0x37
        /*0002*/ 	.short	(.L_105 - .L_104)
.L_104:
        /*0004*/ 	.word	0x00000082


	//----- nvinfo : EIATTR_KPARAM_INFO
	.align		4
.L_105:
        /*0008*/ 	.byte	0x04, 0x17
        /*000a*/ 	.short	(.L_107 - .L_106)
.L_106:
        /*000c*/ 	.word	0x00000000
        /*0010*/ 	.short	0x0007
        /*0012*/ 	.short	0x0030
        /*0014*/ 	.byte	0x00, 0xf0, 0x11, 0x00


	//----- nvinfo : EIATTR_KPARAM_INFO
	.align		4
.L_107:
        /*0018*/ 	.byte	0x04, 0x17
        /*001a*/ 	.short	(.L_109 - .L_108)
.L_108:
        /*001c*/ 	.word	0x00000000
        /*0020*/ 	.short	0x0006
        /*0022*/ 	.short	0x0028
        /*0024*/ 	.byte	0x00, 0xf5, 0x21, 0x00


	//----- nvinfo : EIATTR_KPARAM_INFO
	.align		4
.L_109:
        /*0028*/ 	.byte	0x04, 0x17
        /*002a*/ 	.short	(.L_111 - .L_110)
.L_110:
        /*002c*/ 	.word	0x00000000
        /*0030*/ 	.short	0x0005
        /*0032*/ 	.short	0x0020
        /*0034*/ 	.byte	0x00, 0xf5, 0x21, 0x00


	//----- nvinfo : EIATTR_KPARAM_INFO
	.align		4
.L_111:
        /*0038*/ 	.byte	0x04, 0x17
        /*003a*/ 	.short	(.L_113 - .L_112)
.L_112:
        /*003c*/ 	.word	0x00000000
        /*0040*/ 	.short	0x0004
        /*0042*/ 	.short	0x0018
        /*0044*/ 	.byte	0x00, 0xf5, 0x21, 0x00


	//----- nvinfo : EIATTR_KPARAM_INFO
	.align		4
.L_113:
        /*0048*/ 	.byte	0x04, 0x17
        /*004a*/ 	.short	(.L_115 - .L_114)
.L_114:
        /*004c*/ 	.word	0x00000000
        /*0050*/ 	.short	0x0003
        /*0052*/ 	.short	0x0010
        /*0054*/ 	.byte	0x00, 0xf5, 0x21, 0x00


	//----- nvinfo : EIATTR_KPARAM_INFO
	.align		4
.L_115:
        /*0058*/ 	.byte	0x04, 0x17
        /*005a*/ 	.short	(.L_117 - .L_116)
.L_116:
        /*005c*/ 	.word	0x00000000
        /*0060*/ 	.short	0x0002
        /*0062*/ 	.short	0x0008
        /*0064*/ 	.byte	0x00, 0xf0, 0x11, 0x00


	//----- nvinfo : EIATTR_KPARAM_INFO
	.align		4
.L_117:
        /*0068*/ 	.byte	0x04, 0x17
        /*006a*/ 	.short	(.L_119 - .L_118)
.L_118:
        /*006c*/ 	.word	0x00000000
        /*0070*/ 	.short	0x0001
        /*0072*/ 	.short	0x0004
        /*0074*/ 	.byte	0x00, 0xf0, 0x11, 0x00


	//----- nvinfo : EIATTR_KPARAM_INFO
	.align		4
.L_119:
        /*0078*/ 	.byte	0x04, 0x17
        /*007a*/ 	.short	(.L_121 - .L_120)
.L_120:
        /*007c*/ 	.word	0x00000000
        /*0080*/ 	.short	0x0000
        /*0082*/ 	.short	0x0000
        /*0084*/ 	.byte	0x00, 0xf0, 0x11, 0x00


	//----- nvinfo : EIATTR_SPARSE_MMA_MASK
	.align		4
.L_121:
        /*0088*/ 	.byte	0x03, 0x50
        /*008a*/ 	.short	0x0000


	//----- nvinfo : EIATTR_MAXREG_COUNT
	.align		4
        /*008c*/ 	.byte	0x03, 0x1b
        /*008e*/ 	.short	0x00ff


	//----- nvinfo : EIATTR_MERCURY_ISA_VERSION
	.align		4
        /*0090*/ 	.byte	0x03, 0x5f
        /*0092*/ 	.short	0x0101


	//----- nvinfo : EIATTR_VRC_CTA_INIT_COUNT
	.align		4
        /*0094*/ 	.byte	0x02, 0x4a
	.zero		1
	.zero		1


	//----- nvinfo : EIATTR_EXIT_INSTR_OFFSETS
	.align		4
        /*0098*/ 	.byte	0x04, 0x1c
        /*009a*/ 	.short	(.L_123 - .L_122)


	//   ....[0]....
.L_122:
        /*009c*/ 	.word	0x00000070


	//   ....[1]....
        /*00a0*/ 	.word	0x000002c0


	//   ....[2]....
        /*00a4*/ 	.word	0x000009a0


	//----- nvinfo : EIATTR_CRS_STACK_SIZE
	.align		4
.L_123:
        /*00a8*/ 	.byte	0x04, 0x1e
        /*00aa*/ 	.short	(.L_125 - .L_124)
.L_124:
        /*00ac*/ 	.word	0x00000000


	//----- nvinfo : EIATTR_CBANK_PARAM_SIZE
	.align		4
.L_125:
        /*00b0*/ 	.byte	0x03, 0x19
        /*00b2*/ 	.short	0x0034


	//----- nvinfo : EIATTR_PARAM_CBANK
	.align		4
        /*00b4*/ 	.byte	0x04, 0x0a
        /*00b6*/ 	.short	(.L_127 - .L_126)
	.align		4
.L_126:
        /*00b8*/ 	.word	index@(.nv.constant0._ZN11circles_gpu13tile_coverageEiiiPKfS1_S1_Phi)
        /*00bc*/ 	.short	0x0380
        /*00be*/ 	.short	0x0034


	//----- nvinfo : EIATTR_SW_WAR
	.align		4
.L_127:
        /*00c0*/ 	.byte	0x04, 0x36
        /*00c2*/ 	.short	(.L_129 - .L_128)
.L_128:
        /*00c4*/ 	.word	0x00000008
.L_129:


//--------------------- .nv.info._ZN11circles_gpu11uniform_addEmPjPKj --------------------------
	.section	.nv.info._ZN11circles_gpu11uniform_addEmPjPKj,"",@"SHT_CUDA_INFO"
	.sectionflags	@""
	.align	4


	//----- nvinfo : EIATTR_CUDA_API_VERSION
	.align		4
        /*0000*/ 	.byte	0x04, 0x37
        /*0002*/ 	.short	(.L_131 - .L_130)
.L_130:
        /*0004*/ 	.word	0x00000082


	//----- nvinfo : EIATTR_KPARAM_INFO
	.align		4
.L_131:
        /*0008*/ 	.byte	0x04, 0x17
        /*000a*/ 	.short	(.L_133 - .L_132)
.L_132:
        /*000c*/ 	.word	0x00000000
        /*0010*/ 	.short	0x0002
        /*0012*/ 	.short	0x0010
        /*0014*/ 	.byte	0x00, 0xf5, 0x21, 0x00


	//----- nvinfo : EIATTR_KPARAM_INFO
	.align		4
.L_133:
        /*0018*/ 	.byte	0x04, 0x17
        /*001a*/ 	.short	(.L_135 - .L_134)
.L_134:
        /*001c*/ 	.word	0x00000000
        /*0020*/ 	.short	0x0001
        /*0022*/ 	.short	0x0008
        /*0024*/ 	.byte	0x00, 0xf5, 0x21, 0x00


	//----- nvinfo : EIATTR_KPARAM_INFO
	.align		4
.L_135:
        /*0028*/ 	.byte	0x04, 0x17
        /*002a*/ 	.short	(.L_137 - .L_136)
.L_136:
        /*002c*/ 	.word	0x00000000
        /*0030*/ 	.short	0x0000
        /*0032*/ 	.short	0x0000
        /*0034*/ 	.byte	0x00, 0xf0, 0x21, 0x00


	//----- nvinfo : EIATTR_SPARSE_MMA_MASK
	.align		4
.L_137:
        /*0038*/ 	.byte	0x03, 0x50
        /*003a*/ 	.short	0x0000


	//----- nvinfo : EIATTR_MAXREG_COUNT
	.align		4
        /*003c*/ 	.byte	0x03, 0x1b
        /*003e*/ 	.short	0x00ff


	//----- nvinfo : EIATTR_MERCURY_ISA_VERSION
	.align		4
        /*0040*/ 	.byte	0x03, 0x5f
        /*0042*/ 	.short	0x0101


	//----- nvinfo : EIATTR_VRC_CTA_INIT_COUNT
	.align		4
        /*0044*/ 	.byte	0x02, 0x4a
	.zero		1
	.zero		1


	//----- nvinfo : EIATTR_EXIT_INSTR_OFFSETS
	.align		4
        /*0048*/ 	.byte	0x04, 0x1c
        /*004a*/ 	.short	(.L_139 - .L_138)


	//   ....[0]....
.L_138:
        /*004c*/ 	.word	0x00000090


	//   ....[1]....
        /*0050*/ 	.word	0x00000170


	//----- nvinfo : EIATTR_CBANK_PARAM_SIZE
	.align		4
.L_139:
        /*0054*/ 	.byte	0x03, 0x19
        /*0056*/ 	.short	0x0018


	//----- nvinfo : EIATTR_PARAM_CBANK
	.align		4
        /*0058*/ 	.byte	0x04, 0x0a
        /*005a*/ 	.short	(.L_141 - .L_140)
	.align		4
.L_140:
        /*005c*/ 	.word	index@(.nv.constant0._ZN11circles_gpu11uniform_addEmPjPKj)
        /*0060*/ 	.short	0x0380
        /*0062*/ 	.short	0x0018


	//----- nvinfo : EIATTR_SW_WAR
	.align		4
.L_141:
        /*0064*/ 	.byte	0x04, 0x36
        /*0066*/ 	.short	(.L_143 - .L_142)
.L_142:
        /*0068*/ 	.word	0x00000008
.L_143:


//--------------------- .nv.info._ZN11circles_gpu11scan_singleEmPKjPj --------------------------
	.section	.nv.info._ZN11circles_gpu11scan_singleEmPKjPj,"",@"SHT_CUDA_INFO"
	.sectionflags	@""
	.align	4


	//----- nvinfo : EIATTR_CUDA_API_VERSION
	.align		4
        /*0000*/ 	.byte	0x04, 0x37
        /*0002*/ 	.short	(.L_145 - .L_144)
.L_144:
        /*0004*/ 	.word	0x00000082


	//----- nvinfo : EIATTR_KPARAM_INFO
	.align		4
.L_145:
        /*0008*/ 	.byte	0x04, 0x17
        /*000a*/ 	.short	(.L_147 - .L_146)
.L_146:
        /*000c*/ 	.word	0x00000000
        /*0010*/ 	.short	0x0002
        /*0012*/ 	.short	0x0010
        /*0014*/ 	.byte	0x00, 0xf5, 0x21, 0x00


	//----- nvinfo : EIATTR_KPARAM_INFO
	.align		4
.L_147:
        /*0018*/ 	.byte	0x04, 0x17
        /*001a*/ 	.short	(.L_149 - .L_148)
.L_148:
        /*001c*/ 	.word	0x00000000
        /*0020*/ 	.short	0x0001
        /*0022*/ 	.short	0x0008
        /*0024*/ 	.byte	0x00, 0xf5, 0x21, 0x00


	//----- nvinfo : EIATTR_KPARAM_INFO
	.align		4
.L_149:
        /*0028*/ 	.byte	0x04, 0x17
        /*002a*/ 	.short	(.L_151 - .L_150)
.L_150:
        /*002c*/ 	.word	0x00000000
        /*0030*/ 	.short	0x0000
        /*0032*/ 	.short	0x0000
        /*0034*/ 	.byte	0x00, 0xf0, 0x21, 0x00


	//----- nvinfo : EIATTR_SPARSE_MMA_MASK
	.align		4
.L_151:
        /*0038*/ 	.byte	0x03, 0x50
        /*003a*/ 	.short	0x0000


	//----- nvinfo : EIATTR_MAXREG_COUNT
	.align		4
        /*003c*/ 	.byte	0x03, 0x1b
        /*003e*/ 	.short	0x00ff


	//----- nvinfo : EIATTR_NUM_BARRIERS
	.align		4
        /*0040*/ 	.byte	0x02, 0x4c
        /*0042*/ 	.byte	0x01
	.zero		1


	//----- nvinfo : EIATTR_MERCURY_ISA_VERSION
	.align		4
        /*0044*/ 	.byte	0x03, 0x5f
        /*0046*/ 	.short	0x0101


	//----- nvinfo : EIATTR_COOP_GROUP_MASK_REGIDS
	.align		4
        /*0048*/ 	.byte	0x04, 0x29
        /*004a*/ 	.short	(.L_153 - .L_152)


	//   ....[0]....
.L_152:
        /*004c*/ 	.word	0xffffffff


	//   ....[1]....
        /*0050*/ 	.word	0xffffffff


	//   ....[2]....
        /*0054*/ 	.word	0xffffffff


	//   ....[3]....
        /*0058*/ 	.word	0xffffffff


	//   ....[4]....
        /*005c*/ 	.word	0xffffffff


	//   ....[5]....
        /*0060*/ 	.word	0xffffffff


	//   ....[6]....
        /*0064*/ 	.word	0xffffffff


	//   ....[7]....
        /*0068*/ 	.word	0xffffffff


	//   ....[8]....
        /*006c*/ 	.word	0xffffffff


	//   ....[9]....
        /*0070*/ 	.word	0xffffffff


	//   ....[10]....
        /*0074*/ 	.word	0x0500000a


	//   ....[11]....
        /*0078*/ 	.word	0x0500000a


	//   ....[12]....
        /*007c*/ 	.word	0x0500000a


	//   ....[13]....
        /*0080*/ 	.word	0x0500000a


	//   ....[14]....
        /*0084*/ 	.word	0x0500000a


	//----- nvinfo : EIATTR_COOP_GROUP_INSTR_OFFSETS
	.align		4
.L_153:
        /*0088*/ 	.byte	0x04, 0x28
        /*008a*/ 	.short	(.L_155 - .L_154)


	//   ....[0]....
.L_154:
        /*008c*/ 	.word	0x00000150


	//   ....[1]....
        /*0090*/ 	.word	0x00000180


	//   ....[2]....
        /*0094*/ 	.word	0x000001b0


	//   ....[3]....
        /*0098*/ 	.word	0x000001e0


	//   ....[4]....
        /*009c*/ 	.word	0x00000220


	//   ....[5]....
        /*00a0*/ 	.word	0x00000330


	//   ....[6]....
        /*00a4*/ 	.word	0x00000360


	//   ....[7]....
        /*00a8*/ 	.word	0x00000390


	//   ....[8]....
        /*00ac*/ 	.word	0x000003c0


	//   ....[9]....
        /*00b0*/ 	.word	0x000003f0


	//   ....[10]....
        /*00b4*/ 	.word	0x00000540


	//   ....[11]....
        /*00b8*/ 	.word	0x000005c0


	//   ....[12]....
        /*00bc*/ 	.word	0x00000640


	//   ....[13]....
        /*00c0*/ 	.word	0x000006c0


	//   ....[14]....
        /*00c4*/ 	.word	0x00000740


	//----- nvinfo : EIATTR_VRC_CTA_INIT_COUNT
	.align		4
.L_155:
        /*00c8*/ 	.byte	0x02, 0x4a
	.zero		1
	.zero		1


	//----- nvinfo : EIATTR_EXIT_INSTR_OFFSETS
	.align		4
        /*00cc*/ 	.byte	0x04, 0x1c
        /*00ce*/ 	.short	(.L_157 - .L_156)


	//   ....[0]....
.L_156:
        /*00d0*/ 	.word	0x00000480


	//   ....[1]....
        /*00d4*/ 	.word	0x000004e0


	//----- nvinfo : EIATTR_CRS_STACK_SIZE
	.align		4
.L_157:
        /*00d8*/ 	.byte	0x04, 0x1e
        /*00da*/ 	.short	(.L_159 - .L_158)
.L_158:
        /*00dc*/ 	.word	0x00000000


	//----- nvinfo : EIATTR_CBANK_PARAM_SIZE
	.align		4
.L_159:
        /*00e0*/ 	.byte	0x03, 0x19
        /*00e2*/ 	.short	0x0018


	//----- nvinfo : EIATTR_PARAM_CBANK
	.align		4
        /*00e4*/ 	.byte	0x04, 0x0a
        /*00e6*/ 	.short	(.L_161 - .L_160)
	.align		4
.L_160:
        /*00e8*/ 	.word	index@(.nv.constant0._ZN11circles_gpu11scan_singleEmPKjPj)
        /*00ec*/ 	.short	0x0380
        /*00ee*/ 	.short	0x0018


	//----- nvinfo : EIATTR_SW_WAR
	.align		4
.L_161:
        /*00f0*/ 	.byte	0x04, 0x36
        /*00f2*/ 	.short	(.L_163 - .L_162)
.L_162:
        /*00f4*/ 	.word	0x00000008
.L_163:


//--------------------- .nv.info._ZN11circles_gpu23scan_block_write_totalsEmPKjPjS2_ --------------------------
	.section	.nv.info._ZN11circles_gpu23scan_block_write_totalsEmPKjPjS2_,"",@"SHT_CUDA_INFO"
	.sectionflags	@""
	.align	4


	//----- nvinfo : EIATTR_CUDA_API_VERSION
	.align		4
        /*0000*/ 	.byte	0x04, 0x37
        /*0002*/ 	.short	(.L_165 - .L_164)
.L_164:
        /*0004*/ 	.word	0x00000082


	//----- nvinfo : EIATTR_KPARAM_INFO
	.align		4
.L_165:
        /*0008*/ 	.byte	0x04, 0x17
        /*000a*/ 	.short	(.L_167 - .L_166)
.L_166:
        /*000c*/ 	.word	0x00000000
        /*0010*/ 	.short	0x0003
        /*0012*/ 	.short	0x0018
        /*0014*/ 	.byte	0x00, 0xf5, 0x21, 0x00


	//----- nvinfo : EIATTR_KPARAM_INFO
	.align		4
.L_167:
        /*0018*/ 	.byte	0x04, 0x17
        /*001a*/ 	.short	(.L_169 - .L_168)
.L_168:
        /*001c*/ 	.word	0x00000000
        /*0020*/ 	.short	0x0002
        /*0022*/ 	.short	0x0010
        /*0024*/ 	.byte	0x00, 0xf5, 0x21, 0x00


	//----- nvinfo : EIATTR_KPARAM_INFO
	.align		4
.L_169:
        /*0028*/ 	.byte	0x04, 0x17
        /*002a*/ 	.short	(.L_171 - .L_170)
.L_170:
        /*002c*/ 	.word	0x00000000
        /*0030*/ 	.short	0x0001
        /*0032*/ 	.short	0x0008
        /*0034*/ 	.byte	0x00, 0xf5, 0x21, 0x00


	//----- nvinfo : EIATTR_KPARAM_INFO
	.align		4
.L_171:
        /*0038*/ 	.byte	0x04, 0x17
        /*003a*/ 	.short	(.L_173 - .L_172)
.L_172:
        /*003c*/ 	.word	0x00000000
        /*0040*/ 	.short	0x0000
        /*0042*/ 	.short	0x0000
        /*0044*/ 	.byte	0x00, 0xf0, 0x21, 0x00


	//----- nvinfo : EIATTR_SPARSE_MMA_MASK
	.align		4
.L_173:
        /*0048*/ 	.byte	0x03, 0x50
        /*004a*/ 	.short	0x0000


	//----- nvinfo : EIATTR_MAXREG_COUNT
	.align		4
        /*004c*/ 	.byte	0x03, 0x1b
        /*004e*/ 	.short	0x00ff


	//----- nvinfo : EIATTR_NUM_BARRIERS
	.align		4
        /*0050*/ 	.byte	0x02, 0x4c
        /*0052*/ 	.byte	0x01
	.zero		1


	//----- nvinfo : EIATTR_MERCURY_ISA_VERSION
	.align		4
        /*0054*/ 	.byte	0x03, 0x5f
        /*0056*/ 	.short	0x0101


	//----- nvinfo : EIATTR_COOP_GROUP_MASK_REGIDS
	.align		4
        /*0058*/ 	.byte	0x04, 0x29
        /*005a*/ 	.short	(.L_175 - .L_174)


	//   ....[0]....
.L_174:
        /*005c*/ 	.word	0xffffffff


	//   ....[1]....
        /*0060*/ 	.word	0xffffffff


	//   ....[2]....
        /*0064*/ 	.word	0xffffffff


	//   ....[3]....
        /*0068*/ 	.word	0xffffffff


	//   ....[4]....
        /*006c*/ 	.word	0xffffffff


	//   ....[5]....
        /*0070*/ 	.word	0xffffffff


	//   ....[6]....
        /*0074*/ 	.word	0xffffffff


	//   ....[7]....
        /*0078*/ 	.word	0xffffffff


	//   ....[8]....
        /*007c*/ 	.word	0xffffffff


	//   ....[9]....
        /*0080*/ 	.word	0xffffffff


	//   ....[10]....
        /*0084*/ 	.word	0x0500000e


	//   ....[11]....
        /*0088*/ 	.word	0x0500000e


	//   ....[12]....
        /*008c*/ 	.word	0x0500000e


	//   ....[13]....
        /*0090*/ 	.word	0x0500000e


	//   ....[14]....
        /*0094*/ 	.word	0x0500000e


	//----- nvinfo : EIATTR_COOP_GROUP_INSTR_OFFSETS
	.align		4
.L_175:
        /*0098*/ 	.byte	0x04, 0x28
        /*009a*/ 	.short	(.L_177 - .L_176)


	//   ....[0]....
.L_176:
        /*009c*/ 	.word	0x00000170


	//   ....[1]....
        /*00a0*/ 	.word	0x000001b0


	//   ....[2]....
        /*00a4*/ 	.word	0x000001e0


	//   ....[3]....
        /*00a8*/ 	.word	0x00000210


	//   ....[4]....
        /*00ac*/ 	.word	0x00000250


	//   ....[5]....
        /*00b0*/ 	.word	0x00000340


	//   ....[6]....
        /*00b4*/ 	.word	0x00000370


	//   ....[7]....
        /*00b8*/ 	.word	0x000003a0


	//   ....[8]....
        /*00bc*/ 	.word	0x000003d0


	//   ....[9]....
        /*00c0*/ 	.word	0x00000400


	//   ....[10]....
        /*00c4*/ 	.word	0x000005e0


	//   ....[11]....
        /*00c8*/ 	.word	0x00000660


	//   ....[12]....
        /*00cc*/ 	.word	0x000006e0


	//   ....[13]....
        /*00d0*/ 	.word	0x00000760


	//   ....[14]....
        /*00d4*/ 	.word	0x000007e0


	//----- nvinfo : EIATTR_VRC_CTA_INIT_COUNT
	.align		4
.L_177:
        /*00d8*/ 	.byte	0x02, 0x4a
	.zero		1
	.zero		1


	//----- nvinfo : EIATTR_EXIT_INSTR_OFFSETS
	.align		4
        /*00dc*/ 	.byte	0x04, 0x1c
        /*00de*/ 	.short	(.L_179 - .L_178)


	//   ....[0]....
.L_178:
        /*00e0*/ 	.word	0x00000540


	//   ....[1]....
        /*00e4*/ 	.word	0x00000580


	//----- nvinfo : EIATTR_CRS_STACK_SIZE
	.align		4
.L_179:
        /*00e8*/ 	.byte	0x04, 0x1e
        /*00ea*/ 	.short	(.L_181 - .L_180)
.L_180:
        /*00ec*/ 	.word	0x00000000


	//----- nvinfo : EIATTR_CBANK_PARAM_SIZE
	.align		4
.L_181:
        /*00f0*/ 	.byte	0x03, 0x19
        /*00f2*/ 	.short	0x0020


	//----- nvinfo : EIATTR_PARAM_CBANK
	.align		4
        /*00f4*/ 	.byte	0x04, 0x0a
        /*00f6*/ 	.short	(.L_183 - .L_182)
	.align		4
.L_182:
        /*00f8*/ 	.word	index@(.nv.constant0._ZN11circles_gpu23scan_block_write_totalsEmPKjPjS2_)
        /*00fc*/ 	.short	0x0380
        /*00fe*/ 	.short	0x0020


	//----- nvinfo : EIATTR_SW_WAR
	.align		4
.L_183:
        /*0100*/ 	.byte	0x04, 0x36
        /*0102*/ 	.short	(.L_185 - .L_184)
.L_184:
        /*0104*/ 	.word	0x00000008
.L_185:


//--------------------- .nv.info._ZN11circles_gpu9fill_dataEPKhPjm --------------------------
	.section	.nv.info._ZN11circles_gpu9fill_dataEPKhPjm,"",@"SHT_CUDA_INFO"
	.sectionflags	@""
	.align	4


	//----- nvinfo : EIATTR_CUDA_API_VERSION
	.align		4
        /*0000*/ 	.byte	0x04, 0x37
        /*0002*/ 	.short	(.L_187 - .L_186)
.L_186:
        /*0004*/ 	.word	0x00000082


	//----- nvinfo : EIATTR_KPARAM_INFO
	.align		4
.L_187:
        /*0008*/ 	.byte	0x04, 0x17
        /*000a*/ 	.short	(.L_189 - .L_188)
.L_188:
        /*000c*/ 	.word	0x00000000
        /*0010*/ 	.short	0x0002
        /*0012*/ 	.short	0x0010
        /*0014*/ 	.byte	0x00, 0xf0, 0x21, 0x00


	//----- nvinfo : EIATTR_KPARAM_INFO
	.align		4
.L_189:
        /*0018*/ 	.byte	0x04, 0x17
        /*001a*/ 	.short	(.L_191 - .L_190)
.L_190:
        /*001c*/ 	.word	0x00000000
        /*0020*/ 	.short	0x0001
        /*0022*/ 	.short	0x0008
        /*0024*/ 	.byte	0x00, 0xf5, 0x21, 0x00


	//----- nvinfo : EIATTR_KPARAM_INFO
	.align		4
.L_191:
        /*0028*/ 	.byte	0x04, 0x17
        /*002a*/ 	.short	(.L_193 - .L_192)
.L_192:
        /*002c*/ 	.word	0x00000000
        /*0030*/ 	.short	0x0000
        /*0032*/ 	.short	0x0000
        /*0034*/ 	.byte	0x00, 0xf5, 0x21, 0x00


	//----- nvinfo : EIATTR_SPARSE_MMA_MASK
	.align		4
.L_193:
        /*0038*/ 	.byte	0x03, 0x50
        /*003a*/ 	.short	0x0000


	//----- nvinfo : EIATTR_MAXREG_COUNT
	.align		4
        /*003c*/ 	.byte	0x03, 0x1b
        /*003e*/ 	.short	0x00ff


	//----- nvinfo : EIATTR_MERCURY_ISA_VERSION
	.align		4
        /*0040*/ 	.byte	0x03, 0x5f
        /*0042*/ 	.short	0x0101


	//----- nvinfo : EIATTR_VRC_CTA_INIT_COUNT
	.align		4
        /*0044*/ 	.byte	0x02, 0x4a
	.zero		1
	.zero		1


	//----- nvinfo : EIATTR_EXIT_INSTR_OFFSETS
	.align		4
        /*0048*/ 	.byte	0x04, 0x1c
        /*004a*/ 	.short	(.L_195 - .L_194)


	//   ....[0]....
.L_194:
        /*004c*/ 	.word	0x00000110


	//   ....[1]....
        /*0050*/ 	.word	0x00000250


	//   ....[2]....
        /*0054*/ 	.word	0x00000330


	//----- nvinfo : EIATTR_CRS_STACK_SIZE
	.align		4
.L_195:
        /*0058*/ 	.byte	0x04, 0x1e
        /*005a*/ 	.short	(.L_197 - .L_196)
.L_196:
        /*005c*/ 	.word	0x00000000


	//----- nvinfo : EIATTR_CBANK_PARAM_SIZE
	.align		4
.L_197:
        /*0060*/ 	.byte	0x03, 0x19
        /*0062*/ 	.short	0x0018


	//----- nvinfo : EIATTR_PARAM_CBANK
	.align		4
        /*0064*/ 	.byte	0x04, 0x0a
        /*0066*/ 	.short	(.L_199 - .L_198)
	.align		4
.L_198:
        /*0068*/ 	.word	index@(.nv.constant0._ZN11circles_gpu9fill_dataEPKhPjm)
        /*006c*/ 	.short	0x0380
        /*006e*/ 	.short	0x0018


	//----- nvinfo : EIATTR_SW_WAR
	.align		4
.L_199:
        /*0070*/ 	.byte	0x04, 0x36
        /*0072*/ 	.short	(.L_201 - .L_200)
.L_200:
        /*0074*/ 	.word	0x00000008
.L_201:


//--------------------- .nv.callgraph             --------------------------
	.section	.nv.callgraph,"",@"SHT_CUDA_CALLGRAPH"
	.align	4
	.sectionentsize	8
	.align		4
        /*0000*/ 	.word	0x00000000
	.align		4
        /*0004*/ 	.word	0xffffffff
	.align		4
        /*0008*/ 	.word	0x00000000
	.align		4
        /*000c*/ 	.word	0xfffffffe
	.align		4
        /*0010*/ 	.word	0x00000000
	.align		4
        /*0014*/ 	.word	0xfffffffd
	.align		4
        /*0018*/ 	.word	0x00000000
	.align		4
        /*001c*/ 	.word	0xfffffffc


//--------------------- .text._ZN11circles_gpu13render_pixelsEPjjjiiPKfS2_S2_S2_S2_S2_S2_PfS3_S3_S0_ --------------------------
	.section	.text._ZN11circles_gpu13render_pixelsEPjjjiiPKfS2_S2_S2_S2_S2_S2_PfS3_S3_S0_,"ax",@progbits
	.align	128
        .global         _ZN11circles_gpu13render_pixelsEPjjjiiPKfS2_S2_S2_S2_S2_S2_PfS3_S3_S0_
        .type           _ZN11circles_gpu13render_pixelsEPjjjiiPKfS2_S2_S2_S2_S2_S2_PfS3_S3_S0_,@function
        .size           _ZN11circles_gpu13render_pixelsEPjjjiiPKfS2_S2_S2_S2_S2_S2_PfS3_S3_S0_,(.L_x_51 - _ZN11circles_gpu13render_pixelsEPjjjiiPKfS2_S2_S2_S2_S2_S2_PfS3_S3_S0_)
        .other          _ZN11circles_gpu13render_pixelsEPjjjiiPKfS2_S2_S2_S2_S2_S2_PfS3_S3_S0_,@"STO_CUDA_ENTRY STV_DEFAULT"
_ZN11circles_gpu13render_pixelsEPjjjiiPKfS2_S2_S2_S2_S2_S2_PfS3_S3_S0_:
.text._ZN11circles_gpu13render_pixelsEPjjjiiPKfS2_S2_S2_S2_S2_S2_PfS3_S3_S0_:
[----:B------:R-:W-:Y:S08]  /*0000*/  LDC R1, c[0x0][0x37c] ;  /* 0x0000df00ff017b82 */ /* 0x000ff00000000800 */
[----:B------:R-:W-:Y:S01]  /*0010*/  S2UR UR7, SR_CTAID.Y ;  /* 0x00000000000779c3 */ /* 0x000fe20000002600 */
[----:B------:R-:W0:Y:S01]  /*0020*/  LDCU UR6, c[0x0][0x370] ;  /* 0x00006e00ff0677ac */ /* 0x000e220008000800 */
[----:B------:R-:W1:Y:S06]  /*0030*/  LDCU.64 UR4, c[0x0][0x380] ;  /* 0x00007000ff0477ac */ /* 0x000e6c0008000a00 */
[----:B------:R-:W0:Y:S01]  /*0040*/  S2UR UR8, SR_CTAID.X ;  /* 0x00000000000879c3 */ /* 0x000e220000002500 */
[----:B------:R-:W2:Y:S01]  /*0050*/  LDCU.64 UR14, c[0x0][0x358] ;  /* 0x00006b00ff0e77ac */ /* 0x000ea20008000a00 */
[----:B0-----:R-:W-:-:S04]  /*0060*/  UIMAD UR6, UR7, UR6, UR8 ;  /* 0x00000006070672a4 */ /* 0x001fc8000f8e0208 */
[----:B-1----:R-:W-:-:S06]  /*0070*/  UIMAD.WIDE UR4, UR6, 0x4, UR4 ;  /* 0x00000004060478a5 */ /* 0x002fcc000f8e0204 */
[----:B------:R-:W-:Y:S02]  /*0080*/  MOV R2, UR4 ;  /* 0x0000000400027c02 */ /* 0x000fe40008000f00 */
[----:B------:R-:W-:-:S05]  /*0090*/  MOV R3, UR5 ;  /* 0x0000000500037c02 */ /* 0x000fca0008000f00 */
[----:B--2---:R-:W2:Y:S01]  /*00a0*/  LDG.E R2, desc[UR14][R2.64] ;  /* 0x0000000e02027981 */ /* 0x004ea2000c1e1900 */
[----:B------:R-:W0:Y:S01]  /*00b0*/  LDCU UR9, c[0x0][0x364] ;  /* 0x00006c80ff0977ac */ /* 0x000e220008000800 */
[----:B------:R-:W-:Y:S01]  /*00c0*/  HFMA2 R45, -RZ, RZ, 1.875, 0 ;  /* 0x3f800000ff2d7431 */ /* 0x000fe200000001ff */
[----:B------:R-:W-:Y:S01]  /*00d0*/  MOV R44, 0x3f800000 ;  /* 0x3f800000002c7802 */ /* 0x000fe20000000f00 */
[----:B------:R-:W1:Y:S01]  /*00e0*/  S2R R32, SR_TID.Y ;  /* 0x0000000000207919 */ /* 0x000e620000002200 */
[----:B------:R-:W3:Y:S01]  /*00f0*/  LDCU UR10, c[0x0][0x360] ;  /* 0x00006c00ff0a77ac */ /* 0x000ee20008000800 */
[----:B------:R-:W-:Y:S01]  /*0100*/  HFMA2 R43, -RZ, RZ, 1.875, 0 ;  /* 0x3f800000ff2b7431 */ /* 0x000fe200000001ff */
[----:B------:R-:W-:Y:S01]  /*0110*/  MOV R42, 0x3f800000 ;  /* 0x3f800000002a7802 */ /* 0x000fe20000000f00 */
[----:B------:R-:W4:Y:S01]  /*0120*/  S2R R5, SR_TID.X ;  /* 0x0000000000057919 */ /* 0x000f220000002100 */
[----:B------:R-:W-:Y:S01]  /*0130*/  HFMA2 R41, -RZ, RZ, 1.875, 0 ;  /* 0x3f800000ff297431 */ /* 0x000fe200000001ff */
[----:B------:R-:W-:Y:S01]  /*0140*/  MOV R40, 0x3f800000 ;  /* 0x3f80000000287802 */ /* 0x000fe20000000f00 */
[----:B------:R-:W-:Y:S01]  /*0150*/  HFMA2 R39, -RZ, RZ, 1.875, 0 ;  /* 0x3f800000ff277431 */ /* 0x000fe200000001ff */
[----:B------:R-:W-:Y:S01]  /*0160*/  MOV R38, 0x3f800000 ;  /* 0x3f80000000267802 */ /* 0x000fe20000000f00 */
[----:B------:R-:W-:Y:S01]  /*0170*/  HFMA2 R37, -RZ, RZ, 1.875, 0 ;  /* 0x3f800000ff257431 */ /* 0x000fe200000001ff */
[----:B------:R-:W-:Y:S01]  /*0180*/  MOV R36, 0x3f800000 ;  /* 0x3f80000000247802 */ /* 0x000fe20000000f00 */
[----:B------:R-:W-:Y:S01]  /*0190*/  HFMA2 R35, -RZ, RZ, 1.875, 0 ;  /* 0x3f800000ff237431 */ /* 0x000fe200000001ff */
[----:B------:R-:W-:Y:S01]  /*01a0*/  MOV R34, 0x3f800000 ;  /* 0x3f80000000227802 */ /* 0x000fe20000000f00 */
[----:B0-----:R-:W-:-:S02]  /*01b0*/  UIMAD UR4, UR7, UR9, URZ ;  /* 0x00000009070472a4 */ /* 0x001fc4000f8e02ff */
[----:B---3--:R-:W-:-:S04]  /*01c0*/  UIMAD UR5, UR8, UR10, URZ ;  /* 0x0000000a080572a4 */ /* 0x008fc8000f8e02ff */
[----:B------:R-:W-:Y:S02]  /*01d0*/  MOV R47, UR4 ;  /* 0x00000004002f7c02 */ /* 0x000fe40008000f00 */
[----:B------:R-:W-:Y:S02]  /*01e0*/  MOV R46, UR5 ;  /* 0x00000005002e7c02 */ /* 0x000fe40008000f00 */
[----:B-1----:R-:W-:Y:S02]  /*01f0*/  LEA R47, R47, R32, 0x1 ;  /* 0x000000202f2f7211 */ /* 0x002fe400078e08ff */
[----:B----4-:R-:W-:Y:S02]  /*0200*/  LEA R46, R46, R5, 0x1 ;  /* 0x000000052e2e7211 */ /* 0x010fe400078e08ff */
[----:B--2---:R-:W-:-:S13]  /*0210*/  R2UR UR13, R2 ;  /* 0x00000000020d72ca */ /* 0x004fda00000e0000 */
[----:B------:R-:W-:-:S09]  /*0220*/  UISETP.NE.AND UP0, UPT, UR13, URZ, UPT ;  /* 0x000000ff0d00728c */ /* 0x000fd2000bf05270 */
[----:B------:R-:W-:Y:S05]  /*0230*/  BRA.U !UP0, `(.L_x_0) ;  /* 0x0000002508307547 */ /* 0x000fea000b800000 */
[----:B------:R-:W-:Y:S01]  /*0240*/  IADD3 R3, PT, PT, R46, 0x20, RZ ;  /* 0x000000202e037810 */ /* 0x000fe20007ffe0ff */
[----:B------:R-:W-:Y:S01]  /*0250*/  IMAD R32, R32, UR10, R5 ;  /* 0x0000000a20207c24 */ /* 0x000fe2000f8e0205 */
[----:B------:R-:W-:Y:S01]  /*0260*/  IADD3 R0, PT, PT, R47, 0x20, RZ ;  /* 0x000000202f007810 */ /* 0x000fe20007ffe0ff */
[----:B------:R-:W-:Y:S01]  /*0270*/  UIMAD UR7, UR9, UR10, URZ ;  /* 0x0000000a090772a4 */ /* 0x000fe2000f8e02ff */
[----:B------:R-:W-:Y:S01]  /*0280*/  I2FP.F32.U32 R2, R47 ;  /* 0x0000002f00027245 */ /* 0x000fe20000201000 */
[----:B------:R-:W-:Y:S01]  /*0290*/  UIMAD UR8, UR6, 0xabe0, URZ ;  /* 0x0000abe0060878a4 */ /* 0x000fe2000f8e02ff */
[----:B------:R-:W-:Y:S01]  /*02a0*/  I2FP.F32.S32 R33, R46 ;  /* 0x0000002e00217245 */ /* 0x000fe20000201400 */
[----:B------:R-:W-:Y:S01]  /*02b0*/  UMOV UR4, URZ ;  /* 0x000000ff00047c82 */ /* 0x000fe20008000000 */
[----:B------:R-:W-:Y:S01]  /*02c0*/  MOV R45, 0x3f800000 ;  /* 0x3f800000002d7802 */ /* 0x000fe20000000f00 */
[----:B------:R-:W-:Y:S01]  /*02d0*/  UMOV UR5, URZ ;  /* 0x000000ff00057c82 */ /* 0x000fe20008000000 */
[----:B------:R-:W-:-:S02]  /*02e0*/  I2FP.F32.S32 R3, R3 ;  /* 0x0000000300037245 */ /* 0x000fc40000201400 */
[----:B------:R-:W-:-:S07]  /*02f0*/  I2FP.F32.U32 R0, R0 ;  /* 0x0000000000007245 */ /* 0x000fce0000201000 */
.L_x_15:
[----:B0-----:R-:W-:Y:S01]  /*0300*/  IADD3 R4, PT, PT, R32, UR5, RZ ;  /* 0x0000000520047c10 */ /* 0x001fe2000fffe0ff */
[----:B------:R-:W-:Y:S01]  /*0310*/  UIADD3 UR6, UPT, UPT, UR7, UR5, URZ ;  /* 0x0000000507067290 */ /* 0x000fe2000fffe0ff */
[----:B------:R-:W-:Y:S01]  /*0320*/  BSSY.RECONVERGENT B0, `(.L_x_1) ;  /* 0x000002e000007945 */ /* 0x000fe20003800200 */
[----:B------:R-:W-:Y:S01]  /*0330*/  UIMAD UR10, UR7, UR4, URZ ;  /* 0x00000004070a72a4 */ /* 0x000fe2000f8e02ff */
[----:B------:R-:W-:Y:S01]  /*0340*/  ISETP.GE.U32.AND P0, PT, R4, UR13, PT ;  /* 0x0000000d04007c0c */ /* 0x000fe2000bf06070 */
[----:B------:R-:W-:Y:S02]  /*0350*/  UISETP.LT.U32.AND UP0, UPT, UR13, UR6, UPT ;  /* 0x000000060d00728c */ /* 0x000fe4000bf01070 */
[----:B------:R-:W-:Y:S02]  /*0360*/  ULOP3.LUT UR11, URZ, UR10, URZ, 0x33, !UPT ;  /* 0x0000000aff0b7292 */ /* 0x000fe4000f8e33ff */
[----:B------:R-:W-:Y:S01]  /*0370*/  USEL UR9, UR13, UR6, UP0 ;  /* 0x000000060d097287 */ /* 0x000fe20008000000 */
[----:B------:R-:W-:Y:S01]  /*0380*/  UMOV UR12, UR5 ;  /* 0x00000005000c7c82 */ /* 0x000fe20008000000 */
[----:B------:R-:W-:-:S02]  /*0390*/  UMOV UR5, UR6 ;  /* 0x0000000600057c82 */ /* 0x000fc40008000000 */
[----:B------:R-:W-:Y:S02]  /*03a0*/  UIADD3 UR10, UPT, UPT, UR9, -UR10, URZ ;  /* 0x8000000a090a7290 */ /* 0x000fe4000fffe0ff */
[----:B------:R-:W-:Y:S02]  /*03b0*/  UIADD3 UR11, UPT, UPT, UR9, UR11, URZ ;  /* 0x0000000b090b7290 */ /* 0x000fe4000fffe0ff */
[----:B------:R-:W-:Y:S10]  /*03c0*/  @P0 BRA `(.L_x_2) ;  /* 0x00000000008c0947 */ /* 0x000ff40003800000 */
[----:B------:R-:W0:Y:S01]  /*03d0*/  LDCU.64 UR16, c[0x0][0x3e8] ;  /* 0x00007d00ff1077ac */ /* 0x000e220008000a00 */
[----:B------:R-:W-:Y:S01]  /*03e0*/  IADD3 R4, P0, PT, R4, UR8, RZ ;  /* 0x0000000804047c10 */ /* 0x000fe2000ff1e0ff */
[----:B------:R-:W1:Y:S01]  /*03f0*/  LDC.64 R10, c[0x0][0x398] ;  /* 0x0000e600ff0a7b82 */ /* 0x000e620000000a00 */
[----:B------:R-:W-:-:S04]  /*0400*/  MOV R5, UR8 ;  /* 0x0000000800057c02 */ /* 0x000fc80008000f00 */
[----:B------:R-:W-:-:S03]  /*0410*/  LEA.HI.X.SX32 R5, R5, RZ, 0x1, P0 ;  /* 0x000000ff05057211 */ /* 0x000fc600000f0eff */
[----:B------:R-:W2:Y:S01]  /*0420*/  LDC.64 R20, c[0x0][0x3a0] ;  /* 0x0000e800ff147b82 */ /* 0x000ea20000000a00 */
[----:B0-----:R-:W-:-:S07]  /*0430*/  LEA R8, P0, R4, UR16, 0x2 ;  /* 0x0000001004087c11 */ /* 0x001fce000f8010ff */
[----:B------:R-:W0:Y:S01]  /*0440*/  LDC.64 R18, c[0x0][0x3a8] ;  /* 0x0000ea00ff127b82 */ /* 0x000e220000000a00 */
[----:B------:R-:W-:-:S07]  /*0450*/  LEA.HI.X R9, R4, UR17, R5, 0x2, P0 ;  /* 0x0000001104097c11 */ /* 0x000fce00080f1405 */
[----:B------:R-:W3:Y:S01]  /*0460*/  LDC.64 R16, c[0x0][0x3c8] ;  /* 0x0000f200ff107b82 */ /* 0x000ee20000000a00 */
[----:B------:R-:W1:Y:S07]  /*0470*/  LDG.E R9, desc[UR14][R8.64] ;  /* 0x0000000e08097981 */ /* 0x000e6e000c1e1900 */
[----:B------:R-:W4:Y:S08]  /*0480*/  LDC.64 R14, c[0x0][0x3b0] ;  /* 0x0000ec00ff0e7b82 */ /* 0x000f300000000a00 */
[----:B------:R-:W5:Y:S08]  /*0490*/  LDC.64 R12, c[0x0][0x3b8] ;  /* 0x0000ee00ff0c7b82 */ /* 0x000f700000000a00 */
[----:B------:R-:W5:Y:S01]  /*04a0*/  LDC.64 R6, c[0x0][0x3c0] ;  /* 0x0000f000ff067b82 */ /* 0x000f620000000a00 */
[----:B-1----:R-:W-:-:S04]  /*04b0*/  IMAD.WIDE.U32 R10, R9, 0x4, R10 ;  /* 0x00000004090a7825 */ /* 0x002fc800078e000a */
[C---:B--2---:R-:W-:Y:S01]  /*04c0*/  IMAD.WIDE.U32 R20, R9.reuse, 0x4, R20 ;  /* 0x0000000409147825 */ /* 0x044fe200078e0014 */
[----:B------:R1:W2:Y:S03]  /*04d0*/  LDG.E R4, desc[UR14][R10.64] ;  /* 0x0000000e0a047981 */ /* 0x0002a6000c1e1900 */
[C---:B0-----:R-:W-:Y:S01]  /*04e0*/  IMAD.WIDE.U32 R18, R9.reuse, 0x4, R18 ;  /* 0x0000000409127825 */ /* 0x041fe200078e0012 */
[----:B------:R0:W2:Y:S03]  /*04f0*/  LDG.E R5, desc[UR14][R20.64] ;  /* 0x0000000e14057981 */ /* 0x0000a6000c1e1900 */
[----:B---3--:R-:W-:-:S04]  /*0500*/  IMAD.WIDE.U32 R16, R9, 0x4, R16 ;  /* 0x0000000409107825 */ /* 0x008fc800078e0010 */
[----:B----4-:R-:W-:-:S04]  /*0510*/  IMAD.WIDE.U32 R14, R9, 0x4, R14 ;  /* 0x00000004090e7825 */ /* 0x010fc800078e000e */
[C---:B-----5:R-:W-:Y:S01]  /*0520*/  IMAD.WIDE.U32 R12, R9.reuse, 0x4, R12 ;  /* 0x00000004090c7825 */ /* 0x060fe200078e000c */
[----:B------:R-:W3:Y:S03]  /*0530*/  LDG.E R8, desc[UR14][R14.64] ;  /* 0x0000000e0e087981 */ /* 0x000ee6000c1e1900 */
[----:B------:R-:W-:Y:S02]  /*0540*/  IMAD.WIDE.U32 R22, R9, 0x4, R6 ;  /* 0x0000000409167825 */ /* 0x000fe400078e0006 */
[----:B------:R-:W2:Y:S04]  /*0550*/  LDG.E R6, desc[UR14][R18.64] ;  /* 0x0000000e12067981 */ /* 0x000ea8000c1e1900 */
[----:B------:R-:W2:Y:S04]  /*0560*/  LDG.E R7, desc[UR14][R16.64] ;  /* 0x0000000e10077981 */ /* 0x000ea8000c1e1900 */
[----:B------:R-:W3:Y:S04]  /*0570*/  LDG.E R9, desc[UR14][R12.64] ;  /* 0x0000000e0c097981 */ /* 0x000ee8000c1e1900 */
[----:B------:R-:W3:Y:S01]  /*0580*/  LDG.E R10, desc[UR14][R22.64] ;  /* 0x0000000e160a7981 */ /* 0x000ee2000c1e1900 */
[----:B------:R-:W4:Y:S01]  /*0590*/  S2UR UR9, SR_CgaCtaId ;  /* 0x00000000000979c3 */ /* 0x000f220000008800 */
[----:B------:R-:W-:Y:S01]  /*05a0*/  UMOV UR6, 0x400 ;  /* 0x0000040000067882 */ /* 0x000fe20000000000 */
[----:B-1----:R-:W-:Y:S01]  /*05b0*/  HFMA2 R11, -RZ, RZ, 0, 0 ;  /* 0x00000000ff0b7431 */ /* 0x002fe200000001ff */
[----:B----4-:R-:W-:-:S06]  /*05c0*/  ULEA UR6, UR9, UR6, 0x18 ;  /* 0x0000000609067291 */ /* 0x010fcc000f8ec0ff */
[----:B0-----:R-:W-:-:S05]  /*05d0*/  LEA R20, R32, UR6, 0x5 ;  /* 0x0000000620147c11 */ /* 0x001fca000f8e28ff */
[----:B--2---:R0:W-:Y:S04]  /*05e0*/  STS.128 [R20], R4 ;  /* 0x0000000414007388 */ /* 0x0041e80000000c00 */
[----:B---3--:R0:W-:Y:S02]  /*05f0*/  STS.128 [R20+0x10], R8 ;  /* 0x0000100814007388 */ /* 0x0081e40000000c00 */
.L_x_2:
[----:B------:R-:W-:Y:S05]  /*0600*/  BSYNC.RECONVERGENT B0 ;  /* 0x0000000000007941 */ /* 0x000fea0003800200 */
.L_x_1:
[----:B------:R-:W-:Y:S01]  /*0610*/  BAR.SYNC.DEFER_BLOCKING 0x0 ;  /* 0x0000000000007b1d */ /* 0x000fe20000010000 */
[----:B------:R-:W-:-:S04]  /*0620*/  UIADD3 UR6, UPT, UPT, UR13, -UR12, URZ ;  /* 0x8000000c0d067290 */ /* 0x000fc8000fffe0ff */
[----:B------:R-:W-:-:S04]  /*0630*/  UISETP.GT.AND UP0, UPT, UR6, URZ, UPT ;  /* 0x000000ff0600728c */ /* 0x000fc8000bf04270 */
[----:B------:R-:W-:-:S09]  /*0640*/  UISETP.LT.U32.OR UP0, UPT, UR5, UR13, UP0 ;  /* 0x0000000d0500728c */ /* 0x000fd20008701470 */
[----:B------:R-:W-:Y:S05]  /*0650*/  BRA.U !UP0, `(.L_x_3) ;  /* 0x00000011080c7547 */ /* 0x000fea000b800000 */
[----:B------:R-:W-:Y:S01]  /*0660*/  UISETP.GE.U32.AND UP1, UPT, UR11, 0x3, UPT ;  /* 0x000000030b00788c */ /* 0x000fe2000bf26070 */
[----:B------:R-:W-:Y:S01]  /*0670*/  MOV R13, RZ ;  /* 0x000000ff000d7202 */ /* 0x000fe20000000f00 */
[----:B------:R-:W-:-:S07]  /*0680*/  ULOP3.LUT UR16, UR10, 0x3, URZ, 0xc0, !UPT ;  /* 0x000000030a107892 */ /* 0x000fce000f8ec0ff */
[----:B------:R-:W-:Y:S05]  /*0690*/  BRA.U !UP1, `(.L_x_4) ;  /* 0x0000000509247547 */ /* 0x000fea000b800000 */
[----:B------:R-:W1:Y:S01]  /*06a0*/  S2UR UR12, SR_CgaCtaId ;  /* 0x00000000000c79c3 */ /* 0x000e620000008800 */
[----:B------:R-:W-:Y:S01]  /*06b0*/  UMOV UR9, 0x400 ;  /* 0x0000040000097882 */ /* 0x000fe20000000000 */
[----:B------:R-:W-:Y:S02]  /*06c0*/  ULOP3.LUT UR6, UR10, 0xfffffffc, URZ, 0xc0, !UPT ;  /* 0xfffffffc0a067892 */ /* 0x000fe4000f8ec0ff */
[----:B-1----:R-:W-:Y:S02]  /*06d0*/  ULEA UR12, UR12, UR9, 0x18 ;  /* 0x000000090c0c7291 */ /* 0x002fe4000f8ec0ff */
[----:B------:R-:W-:Y:S02]  /*06e0*/  UIADD3 UR9, UPT, UPT, -UR6, URZ, URZ ;  /* 0x000000ff06097290 */ /* 0x000fe4000fffe1ff */
[----:B------:R-:W-:-:S12]  /*06f0*/  UIADD3 UR6, UPT, UPT, UR12, 0x40, URZ ;  /* 0x000000400c067890 */ /* 0x000fd8000fffe0ff */
.L_x_5:
[----:B0-----:R-:W0:Y:S01]  /*0700*/  LDS.128 R4, [UR6+-0x40] ;  /* 0xffffc006ff047984 */ /* 0x001e220008000c00 */
[----:B------:R-:W-:-:S03]  /*0710*/  UIADD3 UR9, UPT, UPT, UR9, 0x4, URZ ;  /* 0x0000000409097890 */ /* 0x000fc6000fffe0ff */
[----:B------:R-:W1:Y:S01]  /*0720*/  LDS.128 R12, [UR6+-0x20] ;  /* 0xffffe006ff0c7984 */ /* 0x000e620008000c00 */
[----:B------:R-:W-:-:S03]  /*0730*/  UISETP.NE.AND UP2, UPT, UR9, URZ, UPT ;  /* 0x000000ff0900728c */ /* 0x000fc6000bf45270 */
[----:B------:R-:W2:Y:S04]  /*0740*/  LDS.128 R16, [UR6] ;  /* 0x00000006ff107984 */ /* 0x000ea80008000c00 */
[----:B------:R-:W3:Y:S01]  /*0750*/  LDS.128 R20, [UR6+0x20] ;  /* 0x00002006ff147984 */ /* 0x000ee20008000c00 */
[----:B0-----:R-:W-:Y:S01]  /*0760*/  FADD R5, R2, -R5 ;  /* 0x8000000502057221 */ /* 0x001fe20000000000 */
[----:B------:R-:W-:Y:S01]  /*0770*/  FADD R4, R33, -R4 ;  /* 0x8000000421047221 */ /* 0x000fe20000000000 */
[----:B------:R-:W-:Y:S02]  /*0780*/  FMUL R6, R6, R6 ;  /* 0x0000000606067220 */ /* 0x000fe40000400000 */
[----:B------:R-:W-:Y:S01]  /*0790*/  FMUL R5, R5, R5 ;  /* 0x0000000505057220 */ /* 0x000fe20000400000 */
[----:B-1----:R-:W-:Y:S01]  /*07a0*/  FADD R13, R2, -R13 ;  /* 0x8000000d020d7221 */ /* 0x002fe20000000000 */
[----:B------:R-:W-:Y:S01]  /*07b0*/  FADD R12, R33, -R12 ;  /* 0x8000000c210c7221 */ /* 0x000fe20000000000 */
[----:B------:R-:W-:Y:S01]  /*07c0*/  FMUL R14, R14, R14 ;  /* 0x0000000e0e0e7220 */ /* 0x000fe20000400000 */
[----:B------:R-:W-:Y:S01]  /*07d0*/  FFMA R5, R4, R4, R5 ;  /* 0x0000000404057223 */ /* 0x000fe20000000005 */
[----:B------:R-:W-:Y:S01]  /*07e0*/  FMUL R13, R13, R13 ;  /* 0x0000000d0d0d7220 */ /* 0x000fe20000400000 */
[----:B--2---:R-:W-:Y:S01]  /*07f0*/  FADD R17, R2, -R17 ;  /* 0x8000001102117221 */ /* 0x004fe20000000000 */
[----:B------:R-:W-:Y:S01]  /*0800*/  FADD R16, R33, -R16 ;  /* 0x8000001021107221 */ /* 0x000fe20000000000 */
[----:B------:R-:W-:Y:S01]  /*0810*/  FMUL R18, R18, R18 ;  /* 0x0000001212127220 */ /* 0x000fe20000400000 */
[----:B------:R-:W-:Y:S01]  /*0820*/  FSETP.GEU.AND P0, PT, R5, R6, PT ;  /* 0x000000060500720b */ /* 0x000fe20003f0e000 */
[----:B------:R-:W-:Y:S01]  /*0830*/  FFMA R13, R12, R12, R13 ;  /* 0x0000000c0c0d7223 */ /* 0x000fe2000000000d */
[----:B------:R-:W-:Y:S01]  /*0840*/  FMUL R17, R17, R17 ;  /* 0x0000001111117220 */ /* 0x000fe20000400000 */
[----:B---3--:R-:W-:Y:S01]  /*0850*/  FADD R21, R2, -R21 ;  /* 0x8000001502157221 */ /* 0x008fe20000000000 */
[----:B------:R-:W-:Y:S01]  /*0860*/  FADD R20, R33, -R20 ;  /* 0x8000001421147221 */ /* 0x000fe20000000000 */
[----:B------:R-:W-:Y:S01]  /*0870*/  FMUL R22, R22, R22 ;  /* 0x0000001616167220 */ /* 0x000fe20000400000 */
[----:B------:R-:W-:Y:S01]  /*0880*/  FSETP.GEU.AND P1, PT, R13, R14, PT ;  /* 0x0000000e0d00720b */ /* 0x000fe20003f2e000 */
[----:B------:R-:W-:Y:S01]  /*0890*/  FFMA R17, R16, R16, R17 ;  /* 0x0000001010117223 */ /* 0x000fe20000000011 */
[----:B------:R-:W-:-:S04]  /*08a0*/  FMUL R21, R21, R21 ;  /* 0x0000001515157220 */ /* 0x000fc80000400000 */
[----:B------:R-:W-:Y:S01]  /*08b0*/  FSETP.GEU.AND P2, PT, R17, R18, PT ;  /* 0x000000121100720b */ /* 0x000fe20003f4e000 */
[----:B------:R-:W0:Y:S01]  /*08c0*/  @!P0 LDS.128 R8, [UR6+-0x30] ;  /* 0xffffd006ff088984 */ /* 0x000e220008000c00 */
[----:B------:R-:W-:Y:S01]  /*08d0*/  @!P0 FADD R5, -R7, 1 ;  /* 0x3f80000007058421 */ /* 0x000fe20000000100 */
[----:B------:R-:W-:-:S03]  /*08e0*/  FFMA R21, R20, R20, R21 ;  /* 0x0000001414157223 */ /* 0x000fc60000000015 */
[----:B------:R-:W-:Y:S01]  /*08f0*/  @!P0 FMUL R4, R42, R5 ;  /* 0x000000052a048220 */ /* 0x000fe20000400000 */
[----:B------:R-:W1:Y:S01]  /*0900*/  @!P1 LDS.128 R24, [UR6+-0x10] ;  /* 0xfffff006ff189984 */ /* 0x000e620008000c00 */
[----:B------:R-:W-:-:S05]  /*0910*/  FSETP.GEU.AND P3, PT, R21, R22, PT ;  /* 0x000000161500720b */ /* 0x000fca0003f6e000 */
[----:B------:R-:W2:Y:S01]  /*0920*/  @!P2 LDS.128 R28, [UR6+0x10] ;  /* 0x00001006ff1ca984 */ /* 0x000ea20008000c00 */
[----:B0-----:R-:W-:Y:S01]  /*0930*/  @!P0 FFMA R42, R7, R8, R4 ;  /* 0x00000008072a8223 */ /* 0x001fe20000000004 */
[----:B------:R-:W-:Y:S01]  /*0940*/  @!P0 FMUL R4, R38, R5 ;  /* 0x0000000526048220 */ /* 0x000fe20000400000 */
[----:B------:R-:W-:-:S03]  /*0950*/  @!P2 FADD R11, -R19, 1 ;  /* 0x3f800000130ba421 */ /* 0x000fc60000000100 */
[----:B------:R-:W-:Y:S01]  /*0960*/  @!P0 FFMA R38, R7, R9, R4 ;  /* 0x0000000907268223 */ /* 0x000fe20000000004 */
[----:B------:R-:W-:Y:S01]  /*0970*/  @!P0 FMUL R4, R34, R5 ;  /* 0x0000000522048220 */ /* 0x000fe20000400000 */
[----:B------:R-:W-:-:S03]  /*0980*/  @!P1 FADD R9, -R15, 1 ;  /* 0x3f8000000f099421 */ /* 0x000fc60000000100 */
[----:B------:R-:W-:Y:S01]  /*0990*/  @!P0 FFMA R34, R7, R10, R4 ;  /* 0x0000000a07228223 */ /* 0x000fe20000000004 */
[-C--:B------:R-:W-:Y:S01]  /*09a0*/  @!P1 FMUL R8, R42, R9.reuse ;  /* 0x000000092a089220 */ /* 0x080fe20000400000 */
[----:B------:R-:W0:Y:S01]  /*09b0*/  @!P3 LDS.128 R4, [UR6+0x30] ;  /* 0x00003006ff04b984 */ /* 0x000e220008000c00 */
[----:B------:R-:W-:Y:S02]  /*09c0*/  UIADD3 UR6, UPT, UPT, UR6, 0x80, URZ ;  /* 0x0000008006067890 */ /* 0x000fe4000fffe0ff */
[----:B-1----:R-:W-:Y:S01]  /*09d0*/  @!P1 FFMA R42, R15, R24, R8 ;  /* 0x000000180f2a9223 */ /* 0x002fe20000000008 */
[----:B------:R-:W-:-:S03]  /*09e0*/  @!P1 FMUL R8, R38, R9 ;  /* 0x0000000926089220 */ /* 0x000fc60000400000 */
[----:B------:R-:W-:Y:S01]  /*09f0*/  @!P2 FMUL R10, R42, R11 ;  /* 0x0000000b2a0aa220 */ /* 0x000fe20000400000 */
[----:B------:R-:W-:Y:S01]  /*0a00*/  @!P1 FFMA R38, R15, R25, R8 ;  /* 0x000000190f269223 */ /* 0x000fe20000000008 */
[----:B------:R-:W-:Y:S01]  /*0a10*/  @!P1 FMUL R8, R34, R9 ;  /* 0x0000000922089220 */ /* 0x000fe20000400000 */
[----:B------:R-:W-:Y:S01]  /*0a20*/  @!P3 FADD R9, -R23, 1 ;  /* 0x3f8000001709b421 */ /* 0x000fe20000000100 */
[----:B--2---:R-:W-:Y:S02]  /*0a30*/  @!P2 FFMA R42, R19, R28, R10 ;  /* 0x0000001c132aa223 */ /* 0x004fe4000000000a */
[----:B------:R-:W-:Y:S01]  /*0a40*/  @!P1 FFMA R34, R15, R26, R8 ;  /* 0x0000001a0f229223 */ /* 0x000fe20000000008 */
[----:B------:R-:W-:-:S03]  /*0a50*/  @!P2 FMUL R8, R38, R11 ;  /* 0x0000000b2608a220 */ /* 0x000fc60000400000 */
[----:B------:R-:W-:Y:S01]  /*0a60*/  @!P2 FMUL R11, R34, R11 ;  /* 0x0000000b220ba220 */ /* 0x000fe20000400000 */
[C---:B------:R-:W-:Y:S01]  /*0a70*/  @!P2 FFMA R38, R19.reuse, R29, R8 ;  /* 0x0000001d1326a223 */ /* 0x040fe20000000008 */
[-C--:B------:R-:W-:Y:S02]  /*0a80*/  @!P3 FMUL R8, R42, R9.reuse ;  /* 0x000000092a08b220 */ /* 0x080fe40000400000 */
[----:B------:R-:W-:Y:S01]  /*0a90*/  @!P2 FFMA R34, R19, R30, R11 ;  /* 0x0000001e1322a223 */ /* 0x000fe2000000000b */
[----:B------:R-:W-:-:S03]  /*0aa0*/  @!P3 FMUL R10, R38, R9 ;  /* 0x00000009260ab220 */ /* 0x000fc60000400000 */
[----:B------:R-:W-:Y:S01]  /*0ab0*/  @!P3 FMUL R9, R34, R9 ;  /* 0x000000092209b220 */ /* 0x000fe20000400000 */
[C---:B0-----:R-:W-:Y:S01]  /*0ac0*/  @!P3 FFMA R42, R23.reuse, R4, R8 ;  /* 0x00000004172ab223 */ /* 0x041fe20000000008 */
[C---:B------:R-:W-:Y:S02]  /*0ad0*/  @!P3 FFMA R38, R23.reuse, R5, R10 ;  /* 0x000000051726b223 */ /* 0x040fe4000000000a */
[----:B------:R-:W-:Y:S01]  /*0ae0*/  @!P3 FFMA R34, R23, R6, R9 ;  /* 0x000000061722b223 */ /* 0x000fe20000000009 */
[----:B------:R-:W-:Y:S06]  /*0af0*/  BRA.U UP2, `(.L_x_5) ;  /* 0xfffffffd02007547 */ /* 0x000fec000b83ffff */
[----:B------:R-:W-:-:S04]  /*0b00*/  USHF.L.U32 UR6, UR10, 0x5, URZ ;  /* 0x000000050a067899 */ /* 0x000fc800080006ff */
[----:B------:R-:W-:-:S06]  /*0b10*/  ULOP3.LUT UR6, UR6, 0xffffff80, URZ, 0xc0, !UPT ;  /* 0xffffff8006067892 */ /* 0x000fcc000f8ec0ff */
[----:B------:R-:W-:-:S07]  /*0b20*/  MOV R13, UR6 ;  /* 0x00000006000d7c02 */ /* 0x000fce0008000f00 */
.L_x_4:
[----:B------:R-:W-:-:S09]  /*0b30*/  UISETP.NE.AND UP2, UPT, UR16, URZ, UPT ;  /* 0x000000ff1000728c */ /* 0x000fd2000bf45270 */
[----:B------:R-:W-:Y:S05]  /*0b40*/  BRA.U !UP2, `(.L_x_6) ;  /* 0x000000010ad47547 */ /* 0x000fea000b800000 */
[----:B------:R-:W1:Y:S01]  /*0b50*/  S2UR UR9, SR_CgaCtaId ;  /* 0x00000000000979c3 */ /* 0x000e620000008800 */
[----:B------:R-:W-:Y:S01]  /*0b60*/  UMOV UR6, 0x400 ;  /* 0x0000040000067882 */ /* 0x000fe20000000000 */
[----:B------:R-:W-:Y:S02]  /*0b70*/  UISETP.NE.AND UP3, UPT, UR16, 0x1, UPT ;  /* 0x000000011000788c */ /* 0x000fe4000bf65270 */
[----:B-1----:R-:W-:-:S06]  /*0b80*/  ULEA UR6, UR9, UR6, 0x18 ;  /* 0x0000000609067291 */ /* 0x002fcc000f8ec0ff */
[----:B------:R-:W-:-:S03]  /*0b90*/  IADD3 R12, PT, PT, R13, UR6, RZ ;  /* 0x000000060d0c7c10 */ /* 0x000fc6000fffe0ff */
[----:B0-----:R-:W0:Y:S02]  /*0ba0*/  LDS.128 R4, [R13+UR6] ;  /* 0x000000060d047984 */ /* 0x001e240008000c00 */
[----:B0-----:R-:W-:Y:S01]  /*0bb0*/  FADD R5, R2, -R5 ;  /* 0x8000000502057221 */ /* 0x001fe20000000000 */
[----:B------:R-:W-:Y:S01]  /*0bc0*/  FADD R4, R33, -R4 ;  /* 0x8000000421047221 */ /* 0x000fe20000000000 */
[----:B------:R-:W-:Y:S02]  /*0bd0*/  FMUL R6, R6, R6 ;  /* 0x0000000606067220 */ /* 0x000fe40000400000 */
[----:B------:R-:W-:-:S04]  /*0be0*/  FMUL R5, R5, R5 ;  /* 0x0000000505057220 */ /* 0x000fc80000400000 */
[----:B------:R-:W-:-:S05]  /*0bf0*/  FFMA R5, R4, R4, R5 ;  /* 0x0000000404057223 */ /* 0x000fca0000000005 */
[----:B------:R-:W-:-:S13]  /*0c00*/  FSETP.GEU.AND P0, PT, R5, R6, PT ;  /* 0x000000060500720b */ /* 0x000fda0003f0e000 */
[----:B------:R-:W0:Y:S01]  /*0c10*/  @!P0 LDS.128 R8, [R13+UR6+0x10] ;  /* 0x000010060d088984 */ /* 0x000e220008000c00 */
[----:B------:R-:W-:-:S04]  /*0c20*/  @!P0 FADD R5, -R7, 1 ;  /* 0x3f80000007058421 */ /* 0x000fc80000000100 */
[-C--:B------:R-:W-:Y:S01]  /*0c30*/  @!P0 FMUL R4, R42, R5.reuse ;  /* 0x000000052a048220 */ /* 0x080fe20000400000 */
[-C--:B------:R-:W-:Y:S01]  /*0c40*/  @!P0 FMUL R6, R38, R5.reuse ;  /* 0x0000000526068220 */ /* 0x080fe20000400000 */
[----:B------:R-:W-:Y:S02]  /*0c50*/  @!P0 FMUL R5, R34, R5 ;  /* 0x0000000522058220 */ /* 0x000fe40000400000 */
[C---:B0-----:R-:W-:Y:S01]  /*0c60*/  @!P0 FFMA R42, R7.reuse, R8, R4 ;  /* 0x00000008072a8223 */ /* 0x041fe20000000004 */
[C---:B------:R-:W-:Y:S01]  /*0c70*/  @!P0 FFMA R38, R7.reuse, R9, R6 ;  /* 0x0000000907268223 */ /* 0x040fe20000000006 */
[----:B------:R-:W-:Y:S01]  /*0c80*/  @!P0 FFMA R34, R7, R10, R5 ;  /* 0x0000000a07228223 */ /* 0x000fe20000000005 */
[----:B------:R-:W-:Y:S06]  /*0c90*/  BRA.U !UP3, `(.L_x_6) ;  /* 0x000000010b807547 */ /* 0x000fec000b800000 */
[----:B------:R-:W0:Y:S01]  /*0ca0*/  LDS.128 R4, [R12+0x20] ;  /* 0x000020000c047984 */ /* 0x000e220000000c00 */
[----:B------:R-:W-:Y:S01]  /*0cb0*/  UISETP.NE.AND UP3, UPT, UR16, 0x2, UPT ;  /* 0x000000021000788c */ /* 0x000fe2000bf65270 */
[----:B0-----:R-:W-:Y:S01]  /*0cc0*/  FADD R5, R2, -R5 ;  /* 0x8000000502057221 */ /* 0x001fe20000000000 */
[----:B------:R-:W-:Y:S01]  /*0cd0*/  FADD R4, R33, -R4 ;  /* 0x8000000421047221 */ /* 0x000fe20000000000 */
[----:B------:R-:W-:Y:S02]  /*0ce0*/  FMUL R6, R6, R6 ;  /* 0x0000000606067220 */ /* 0x000fe40000400000 */
[----:B------:R-:W-:-:S04]  /*0cf0*/  FMUL R5, R5, R5 ;  /* 0x0000000505057220 */ /* 0x000fc80000400000 */
[----:B------:R-:W-:-:S05]  /*0d00*/  FFMA R5, R4, R4, R5 ;  /* 0x0000000404057223 */ /* 0x000fca0000000005 */
[----:B------:R-:W-:-:S13]  /*0d10*/  FSETP.GEU.AND P0, PT, R5, R6, PT ;  /* 0x000000060500720b */ /* 0x000fda0003f0e000 */
[----:B------:R-:W0:Y:S01]  /*0d20*/  @!P0 LDS.128 R8, [R12+0x30] ;  /* 0x000030000c088984 */ /* 0x000e220000000c00 */
        /* <DEDUP_REMOVED lines=8> */
[----:B------:R-:W0:Y:S02]  /*0db0*/  LDS.128 R4, [R12+0x40] ;  /* 0x000040000c047984 */ /* 0x000e240000000c00 */
        /* <DEDUP_REMOVED lines=13> */
[----:B------:R-:W-:-:S07]  /*0e90*/  @!P0 FFMA R34, R7, R10, R5 ;  /* 0x0000000a07228223 */ /* 0x000fce0000000005 */
.L_x_6:
[----:B------:R-:W-:Y:S01]  /*0ea0*/  HFMA2 R13, -RZ, RZ, 0, 0 ;  /* 0x00000000ff0d7431 */ /* 0x000fe200000001ff */
[----:B------:R-:W-:Y:S06]  /*0eb0*/  BRA.U !UP1, `(.L_x_7) ;  /* 0x00000005091c7547 */ /* 0x000fec000b800000 */
[----:B------:R-:W1:Y:S01]  /*0ec0*/  S2UR UR12, SR_CgaCtaId ;  /* 0x00000000000c79c3 */ /* 0x000e620000008800 */
[----:B------:R-:W-:Y:S01]  /*0ed0*/  UMOV UR6, 0x400 ;  /* 0x0000040000067882 */ /* 0x000fe20000000000 */
[----:B------:R-:W-:Y:S02]  /*0ee0*/  ULOP3.LUT UR9, UR10, 0xfffffffc, URZ, 0xc0, !UPT ;  /* 0xfffffffc0a097892 */ /* 0x000fe4000f8ec0ff */
[----:B-1----:R-:W-:-:S03]  /*0ef0*/  ULEA UR12, UR12, UR6, 0x18 ;  /* 0x000000060c0c7291 */ /* 0x002fc6000f8ec0ff */
[----:B------:R-:W-:-:S09]  /*0f00*/  UMOV UR6, URZ ;  /* 0x000000ff00067c82 */ /* 0x000fd20008000000 */
.L_x_8:
[----:B------:R-:W-:Y:S02]  /*0f10*/  ULEA UR17, UR6, UR12, 0x5 ;  /* 0x0000000c06117291 */ /* 0x000fe4000f8e28ff */
[----:B------:R-:W-:-:S04]  /*0f20*/  UIADD3 UR6, UPT, UPT, UR6, 0x4, URZ ;  /* 0x0000000406067890 */ /* 0x000fc8000fffe0ff */
[----:B------:R-:W-:-:S03]  /*0f30*/  UISETP.NE.AND UP1, UPT, UR6, UR9, UPT ;  /* 0x000000090600728c */ /* 0x000fc6000bf25270 */
[----:B0-----:R-:W0:Y:S04]  /*0f40*/  LDS.128 R4, [UR17] ;  /* 0x00000011ff047984 */ /* 0x001e280008000c00 */
[----:B------:R-:W1:Y:S04]  /*0f50*/  LDS.128 R12, [UR17+0x20] ;  /* 0x00002011ff0c7984 */ /* 0x000e680008000c00 */
[----:B------:R-:W2:Y:S04]  /*0f60*/  LDS.128 R16, [UR17+0x40] ;  /* 0x00004011ff107984 */ /* 0x000ea80008000c00 */
[----:B------:R-:W3:Y:S01]  /*0f70*/  LDS.128 R20, [UR17+0x60] ;  /* 0x00006011ff147984 */ /* 0x000ee20008000c00 */
[----:B0-----:R-:W-:Y:S01]  /*0f80*/  FADD R5, R2, -R5 ;  /* 0x8000000502057221 */ /* 0x001fe20000000000 */
[----:B------:R-:W-:Y:S01]  /*0f90*/  FADD R4, R3, -R4 ;  /* 0x8000000403047221 */ /* 0x000fe20000000000 */
[----:B------:R-:W-:-:S02]  /*0fa0*/  FMUL R6, R6, R6 ;  /* 0x0000000606067220 */ /* 0x000fc40000400000 */
        /* <DEDUP_REMOVED lines=19> */
[----:B------:R-:W0:Y:S01]  /*10e0*/  @!P0 LDS.128 R8, [UR17+0x10] ;  /* 0x00001011ff088984 */ /* 0x000e220008000c00 */
[----:B------:R-:W-:Y:S01]  /*10f0*/  FFMA R21, R20, R20, R21 ;  /* 0x0000001414157223 */ /* 0x000fe20000000015 */
[----:B------:R-:W-:-:S04]  /*1100*/  @!P0 FADD R4, -R7, 1 ;  /* 0x3f80000007048421 */ /* 0x000fc80000000100 */
[----:B------:R-:W1:Y:S01]  /*1110*/  @!P1 LDS.128 R24, [UR17+0x30] ;  /* 0x00003011ff189984 */ /* 0x000e620008000c00 */
[----:B------:R-:W-:Y:S01]  /*1120*/  FSETP.GEU.AND P3, PT, R21, R22, PT ;  /* 0x000000161500720b */ /* 0x000fe20003f6e000 */
[----:B------:R-:W-:-:S04]  /*1130*/  @!P0 FMUL R6, R43, R4 ;  /* 0x000000042b068220 */ /* 0x000fc80000400000 */
[----:B------:R-:W2:Y:S01]  /*1140*/  @!P2 LDS.128 R28, [UR17+0x50] ;  /* 0x00005011ff1ca984 */ /* 0x000ea20008000c00 */
[----:B0-----:R-:W-:Y:S01]  /*1150*/  @!P0 FFMA R43, R7, R8, R6 ;  /* 0x00000008072b8223 */ /* 0x001fe20000000006 */
[-C--:B------:R-:W-:Y:S01]  /*1160*/  @!P0 FMUL R6, R39, R4.reuse ;  /* 0x0000000427068220 */ /* 0x080fe20000400000 */
[----:B------:R-:W-:Y:S01]  /*1170*/  @!P0 FMUL R4, R35, R4 ;  /* 0x0000000423048220 */ /* 0x000fe20000400000 */
[----:B------:R-:W-:Y:S02]  /*1180*/  @!P1 FADD R8, -R15, 1 ;  /* 0x3f8000000f089421 */ /* 0x000fe40000000100 */
[C---:B------:R-:W-:Y:S01]  /*1190*/  @!P0 FFMA R39, R7.reuse, R9, R6 ;  /* 0x0000000907278223 */ /* 0x040fe20000000006 */
[----:B------:R-:W-:Y:S01]  /*11a0*/  @!P0 FFMA R35, R7, R10, R4 ;  /* 0x0000000a07238223 */ /* 0x000fe20000000004 */
[----:B------:R-:W-:Y:S01]  /*11b0*/  @!P1 FMUL R10, R43, R8 ;  /* 0x000000082b0a9220 */ /* 0x000fe20000400000 */
[----:B------:R-:W0:Y:S03]  /*11c0*/  @!P3 LDS.128 R4, [UR17+0x70] ;  /* 0x00007011ff04b984 */ /* 0x000e260008000c00 */
[----:B-1----:R-:W-:Y:S01]  /*11d0*/  @!P1 FFMA R43, R15, R24, R10 ;  /* 0x000000180f2b9223 */ /* 0x002fe2000000000a */
[-C--:B------:R-:W-:Y:S01]  /*11e0*/  @!P1 FMUL R10, R39, R8.reuse ;  /* 0x00000008270a9220 */ /* 0x080fe20000400000 */
[----:B------:R-:W-:-:S03]  /*11f0*/  @!P1 FMUL R8, R35, R8 ;  /* 0x0000000823089220 */ /* 0x000fc60000400000 */
[----:B------:R-:W-:Y:S01]  /*1200*/  @!P1 FFMA R39, R15, R25, R10 ;  /* 0x000000190f279223 */ /* 0x000fe2000000000a */
[----:B------:R-:W-:Y:S01]  /*1210*/  @!P2 FADD R10, -R19, 1 ;  /* 0x3f800000130aa421 */ /* 0x000fe20000000100 */
[----:B------:R-:W-:-:S03]  /*1220*/  @!P1 FFMA R35, R15, R26, R8 ;  /* 0x0000001a0f239223 */ /* 0x000fc60000000008 */
[-C--:B------:R-:W-:Y:S01]  /*1230*/  @!P2 FMUL R12, R43, R10.reuse ;  /* 0x0000000a2b0ca220 */ /* 0x080fe20000400000 */
[-C--:B------:R-:W-:Y:S01]  /*1240*/  @!P2 FMUL R8, R39, R10.reuse ;  /* 0x0000000a2708a220 */ /* 0x080fe20000400000 */
[----:B------:R-:W-:Y:S01]  /*1250*/  @!P2 FMUL R9, R35, R10 ;  /* 0x0000000a2309a220 */ /* 0x000fe20000400000 */
[----:B------:R-:W-:Y:S01]  /*1260*/  @!P3 FADD R10, -R23, 1 ;  /* 0x3f800000170ab421 */ /* 0x000fe20000000100 */
[C---:B--2---:R-:W-:Y:S01]  /*1270*/  @!P2 FFMA R43, R19.reuse, R28, R12 ;  /* 0x0000001c132ba223 */ /* 0x044fe2000000000c */
[C---:B------:R-:W-:Y:S01]  /*1280*/  @!P2 FFMA R39, R19.reuse, R29, R8 ;  /* 0x0000001d1327a223 */ /* 0x040fe20000000008 */
[----:B------:R-:W-:Y:S02]  /*1290*/  @!P2 FFMA R35, R19, R30, R9 ;  /* 0x0000001e1323a223 */ /* 0x000fe40000000009 */
[-C--:B------:R-:W-:Y:S01]  /*12a0*/  @!P3 FMUL R8, R43, R10.reuse ;  /* 0x0000000a2b08b220 */ /* 0x080fe20000400000 */
[-C--:B------:R-:W-:Y:S01]  /*12b0*/  @!P3 FMUL R12, R39, R10.reuse ;  /* 0x0000000a270cb220 */ /* 0x080fe20000400000 */
[----:B------:R-:W-:-:S02]  /*12c0*/  @!P3 FMUL R9, R35, R10 ;  /* 0x0000000a2309b220 */ /* 0x000fc40000400000 */
[C---:B0-----:R-:W-:Y:S01]  /*12d0*/  @!P3 FFMA R43, R23.reuse, R4, R8 ;  /* 0x00000004172bb223 */ /* 0x041fe20000000008 */
[C---:B------:R-:W-:Y:S01]  /*12e0*/  @!P3 FFMA R39, R23.reuse, R5, R12 ;  /* 0x000000051727b223 */ /* 0x040fe2000000000c */
[----:B------:R-:W-:Y:S01]  /*12f0*/  @!P3 FFMA R35, R23, R6, R9 ;  /* 0x000000061723b223 */ /* 0x000fe20000000009 */
[----:B------:R-:W-:Y:S06]  /*1300*/  BRA.U UP1, `(.L_x_8) ;  /* 0xfffffffd01007547 */ /* 0x000fec000b83ffff */
[----:B------:R-:W-:-:S06]  /*1310*/  USHF.L.U32 UR6, UR9, 0x5, URZ ;  /* 0x0000000509067899 */ /* 0x000fcc00080006ff */
[----:B------:R-:W-:-:S07]  /*1320*/  MOV R13, UR6 ;  /* 0x00000006000d7c02 */ /* 0x000fce0008000f00 */
.L_x_7:
[----:B------:R-:W-:Y:S05]  /*1330*/  BRA.U !UP2, `(.L_x_3) ;  /* 0x000000010ad47547 */ /* 0x000fea000b800000 */
[----:B------:R-:W1:Y:S01]  /*1340*/  S2UR UR9, SR_CgaCtaId ;  /* 0x00000000000979c3 */ /* 0x000e620000008800 */
[----:B------:R-:W-:Y:S01]  /*1350*/  UMOV UR6, 0x400 ;  /* 0x0000040000067882 */ /* 0x000fe20000000000 */
[----:B------:R-:W-:Y:S02]  /*1360*/  UISETP.NE.AND UP1, UPT, UR16, 0x1, UPT ;  /* 0x000000011000788c */ /* 0x000fe4000bf25270 */
[----:B-1----:R-:W-:-:S09]  /*1370*/  ULEA UR6, UR9, UR6, 0x18 ;  /* 0x0000000609067291 */ /* 0x002fd2000f8ec0ff */
        /* <DEDUP_REMOVED lines=15> */
[----:B------:R-:W-:Y:S01]  /*1470*/  IADD3 R12, PT, PT, R13, UR6, RZ ;  /* 0x000000060d0c7c10 */ /* 0x000fe2000fffe0ff */
        /* <DEDUP_REMOVED lines=33> */
.L_x_3:
        /* <DEDUP_REMOVED lines=8> */
[----:B-1----:R-:W-:-:S03]  /*1710*/  ULEA UR12, UR12, UR6, 0x18 ;  /* 0x000000060c0c7291 */ /* 0x002fc6000f8ec0ff */
[----:B------:R-:W-:-:S09]  /*1720*/  UMOV UR6, URZ ;  /* 0x000000ff00067c82 */ /* 0x000fd20008000000 */
.L_x_11:
        /* <DEDUP_REMOVED lines=30> */
[----:B------:R-:W-:Y:S01]  /*1910*/  @!P0 FADD R5, -R7, 1 ;  /* 0x3f80000007058421 */ /* 0x000fe20000000100 */
[----:B------:R-:W-:-:S03]  /*1920*/  FFMA R21, R20, R20, R21 ;  /* 0x0000001414157223 */ /* 0x000fc60000000015 */
[----:B------:R-:W-:Y:S01]  /*1930*/  @!P0 FMUL R4, R44, R5 ;  /* 0x000000052c048220 */ /* 0x000fe20000400000 */
[----:B------:R-:W1:Y:S01]  /*1940*/  @!P1 LDS.128 R24, [UR16+0x30] ;  /* 0x00003010ff189984 */ /* 0x000e620008000c00 */
        /* <DEDUP_REMOVED lines=10> */
[----:B------:R-:W0:Y:S03]  /*19f0*/  @!P3 LDS.128 R4, [UR16+0x70] ;  /* 0x00007010ff04b984 */ /* 0x000e260008000c00 */
        /* <DEDUP_REMOVED lines=19> */
[----:B------:R-:W-:-:S06]  /*1b30*/  USHF.L.U32 UR6, UR9, 0x5, URZ ;  /* 0x0000000509067899 */ /* 0x000fcc00080006ff */
[----:B------:R-:W-:-:S07]  /*1b40*/  MOV R13, UR6 ;  /* 0x00000006000d7c02 */ /* 0x000fce0008000f00 */
.L_x_10:
        /* <DEDUP_REMOVED lines=55> */
.L_x_12:
[----:B------:R-:W-:Y:S01]  /*1ec0*/  UISETP.GE.U32.AND UP0, UPT, UR11, 0x3, UPT ;  /* 0x000000030b00788c */ /* 0x000fe2000bf06070 */
[----:B------:R-:W-:-:S08]  /*1ed0*/  HFMA2 R13, -RZ, RZ, 0, 0 ;  /* 0x00000000ff0d7431 */ /* 0x000fd000000001ff */
[----:B------:R-:W-:Y:S05]  /*1ee0*/  BRA.U !UP0, `(.L_x_13) ;  /* 0x00000005081c7547 */ /* 0x000fea000b800000 */
[----:B------:R-:W1:Y:S01]  /*1ef0*/  S2UR UR9, SR_CgaCtaId ;  /* 0x00000000000979c3 */ /* 0x000e620000008800 */
[----:B------:R-:W-:Y:S01]  /*1f00*/  UMOV UR6, 0x400 ;  /* 0x0000040000067882 */ /* 0x000fe20000000000 */
[----:B------:R-:W-:Y:S02]  /*1f10*/  ULOP3.LUT UR10, UR10, 0xfffffffc, URZ, 0xc0, !UPT ;  /* 0xfffffffc0a0a7892 */ /* 0x000fe4000f8ec0ff */
[----:B-1----:R-:W-:-:S03]  /*1f20*/  ULEA UR9, UR9, UR6, 0x18 ;  /* 0x0000000609097291 */ /* 0x002fc6000f8ec0ff */
[----:B------:R-:W-:-:S09]  /*1f30*/  UMOV UR6, URZ ;  /* 0x000000ff00067c82 */ /* 0x000fd20008000000 */
.L_x_14:
        /* <DEDUP_REMOVED lines=66> */
.L_x_13:
[----:B------:R-:W-:-:S09]  /*2360*/  UISETP.NE.AND UP0, UPT, UR17, URZ, UPT ;  /* 0x000000ff1100728c */ /* 0x000fd2000bf05270 */
        /* <DEDUP_REMOVED lines=54> */
.L_x_9:
[----:B------:R-:W-:Y:S02]  /*26d0*/  UISETP.GE.U32.AND UP0, UPT, UR5, UR13, UPT ;  /* 0x0000000d0500728c */ /* 0x000fe4000bf06070 */
[----:B------:R-:W-:-:S07]  /*26e0*/  UIADD3 UR4, UPT, UPT, UR4, 0x1, URZ ;  /* 0x0000000104047890 */ /* 0x000fce000fffe0ff */
[----:B------:R-:W-:Y:S05]  /*26f0*/  BRA.U !UP0, `(.L_x_15) ;  /* 0xffffffdd08007547 */ /* 0x000fea000b83ffff */
.L_x_0:
[----:B------:R-:W1:Y:S08]  /*2700*/  LDC R0, c[0x0][0x390] ;  /* 0x0000e400ff007b82 */ /* 0x000e700000000800 */
[----:B0-----:R-:W0:Y:S08]  /*2710*/  LDC.64 R4, c[0x0][0x3d0] ;  /* 0x0000f400ff047b82 */ /* 0x001e300000000a00 */
[----:B------:R-:W2:Y:S08]  /*2720*/  LDC.64 R6, c[0x0][0x3d8] ;  /* 0x0000f600ff067b82 */ /* 0x000eb00000000a00 */
[----:B------:R-:W3:Y:S01]  /*2730*/  LDC.64 R2, c[0x0][0x3e0] ;  /* 0x0000f800ff027b82 */ /* 0x000ee20000000a00 */
[----:B-1----:R-:W-:-:S05]  /*2740*/  IMAD R13, R47, R0, R46 ;  /* 0x000000002f0d7224 */ /* 0x002fca00078e022e */
[----:B------:R-:W-:Y:S01]  /*2750*/  LEA R15, R0, R13, 0x5 ;  /* 0x0000000d000f7211 */ /* 0x000fe200078e28ff */
[----:B0-----:R-:W-:-:S04]  /*2760*/  IMAD.WIDE R10, R13, 0x4, R4 ;  /* 0x000000040d0a7825 */ /* 0x001fc800078e0204 */
[----:B------:R-:W-:Y:S01]  /*2770*/  IMAD.WIDE R4, R15, 0x4, R4 ;  /* 0x000000040f047825 */ /* 0x000fe200078e0204 */
[----:B------:R-:W-:Y:S03]  /*2780*/  STG.E desc[UR14][R10.64], R42 ;  /* 0x0000002a0a007986 */ /* 0x000fe6000c10190e */
[----:B--2---:R-:W-:-:S04]  /*2790*/  IMAD.WIDE R8, R13, 0x4, R6 ;  /* 0x000000040d087825 */ /* 0x004fc800078e0206 */
[----:B------:R-:W-:Y:S01]  /*27a0*/  IMAD.WIDE R6, R15, 0x4, R6 ;  /* 0x000000040f067825 */ /* 0x000fe200078e0206 */
[----:B------:R-:W-:Y:S03]  /*27b0*/  STG.E desc[UR14][R8.64], R38 ;  /* 0x0000002608007986 */ /* 0x000fe6000c10190e */
[----:B---3--:R-:W-:-:S04]  /*27c0*/  IMAD.WIDE R12, R13, 0x4, R2 ;  /* 0x000000040d0c7825 */ /* 0x008fc800078e0202 */
[----:B------:R-:W-:Y:S01]  /*27d0*/  IMAD.WIDE R2, R15, 0x4, R2 ;  /* 0x000000040f027825 */ /* 0x000fe200078e0202 */
[----:B------:R-:W-:Y:S04]  /*27e0*/  STG.E desc[UR14][R12.64], R34 ;  /* 0x000000220c007986 */ /* 0x000fe8000c10190e */
        /* <DEDUP_REMOVED lines=8> */
[----:B------:R-:W-:Y:S01]  /*2870*/  STG.E desc[UR14][R2.64+0x80], R37 ;  /* 0x0000802502007986 */ /* 0x000fe2000c10190e */
[----:B------:R-:W-:Y:S05]  /*2880*/  EXIT ;  /* 0x000000000000794d */ /* 0x000fea0003800000 */
.L_x_16:
[----:B------:R-:W-:-:S00]  /*2890*/  BRA `(.L_x_16) ;  /* 0xfffffffc00fc7947 */ /* 0x000fc0000383ffff */
[----:B------:R-:W-:-:S00]  /*28a0*/  NOP ;  /* 0x0000000000007918 */ /* 0x000fc00000000000 */
        /* <DEDUP_REMOVED lines=13> */
.L_x_51:


//--------------------- .text._ZN11circles_gpu14compact_streamEjPjS0_S0_ --------------------------
	.section	.text._ZN11circles_gpu14compact_streamEjPjS0_S0_,"ax",@progbits
	.align	128
        .global         _ZN11circles_gpu14compact_streamEjPjS0_S0_
        .type           _ZN11circles_gpu14compact_streamEjPjS0_S0_,@function
        .size           _ZN11circles_gpu14compact_streamEjPjS0_S0_,(.L_x_52 - _ZN11circles_gpu14compact_streamEjPjS0_S0_)
        .other          _ZN11circles_gpu14compact_streamEjPjS0_S0_,@"STO_CUDA_ENTRY STV_DEFAULT"
_ZN11circles_gpu14compact_streamEjPjS0_S0_:
.text._ZN11circles_gpu14compact_streamEjPjS0_S0_:
[----:B------:R-:W-:Y:S01]  /*0000*/  LDC R1, c[0x0][0x37c] ;  /* 0x0000df00ff017b82 */ /* 0x000fe20000000800 */
[----:B------:R-:W0:Y:S07]  /*0010*/  S2R R0, SR_TID.X ;  /* 0x0000000000007919 */ /* 0x000e2e0000002100 */
[----:B------:R-:W0:Y:S01]  /*0020*/  S2UR UR4, SR_CTAID.X ;  /* 0x00000000000479c3 */ /* 0x000e220000002500 */
[----:B------:R-:W1:Y:S01]  /*0030*/  LDCU UR5, c[0x0][0x380] ;  /* 0x00007000ff0577ac */ /* 0x000e620008000800 */
[----:B------:R-:W-:Y:S01]  /*0040*/  BSSY.RECONVERGENT B0, `(.L_x_17) ;  /* 0x0000013000007945 */ /* 0x000fe20003800200 */
[----:B------:R-:W2:Y:S05]  /*0050*/  LDCU.64 UR6, c[0x0][0x358] ;  /* 0x00006b00ff0677ac */ /* 0x000eaa0008000a00 */
[----:B------:R-:W0:Y:S08]  /*0060*/  LDC R7, c[0x0][0x360] ;  /* 0x0000d800ff077b82 */ /* 0x000e300000000800 */
[----:B------:R-:W3:Y:S01]  /*0070*/  LDC.64 R2, c[0x0][0x388] ;  /* 0x0000e200ff027b82 */ /* 0x000ee20000000a00 */
[----:B0-----:R-:W-:-:S05]  /*0080*/  IMAD R7, R7, UR4, R0 ;  /* 0x0000000407077c24 */ /* 0x001fca000f8e0200 */
[C---:B-1----:R-:W-:Y:S01]  /*0090*/  ISETP.GE.U32.AND P0, PT, R7.reuse, UR5, PT ;  /* 0x0000000507007c0c */ /* 0x042fe2000bf06070 */
[----:B---3--:R-:W-:-:S12]  /*00a0*/  IMAD.WIDE R2, R7, 0x4, R2 ;  /* 0x0000000407027825 */ /* 0x008fd800078e0202 */
[----:B--2---:R-:W-:Y:S05]  /*00b0*/  @P0 BRA `(.L_x_18) ;  /* 0x00000000002c0947 */ /* 0x004fea0003800000 */
[----:B------:R-:W-:-:S13]  /*00c0*/  ISETP.NE.AND P0, PT, R7, RZ, PT ;  /* 0x000000ff0700720c */ /* 0x000fda0003f05270 */
[----:B------:R-:W0:Y:S02]  /*00d0*/  @!P0 LDC.64 R4, c[0x0][0x390] ;  /* 0x0000e400ff048b82 */ /* 0x000e240000000a00 */
[----:B0-----:R0:W-:Y:S01]  /*00e0*/  @!P0 STG.E desc[UR6][R4.64], RZ ;  /* 0x000000ff04008986 */ /* 0x0011e2000c101906 */
[----:B------:R-:W-:Y:S05]  /*00f0*/  @!P0 BRA `(.L_x_18) ;  /* 0x00000000001c8947 */ /* 0x000fea0003800000 */
[----:B------:R-:W2:Y:S04]  /*0100*/  LDG.E R0, desc[UR6][R2.64] ;  /* 0x0000000602007981 */ /* 0x000ea8000c1e1900 */
[----:B0-----:R-:W2:Y:S02]  /*0110*/  LDG.E R5, desc[UR6][R2.64+-0x4] ;  /* 0xfffffc0602057981 */ /* 0x001ea4000c1e1900 */
[----:B--2---:R-:W-:-:S13]  /*0120*/  ISETP.NE.AND P0, PT, R0, R5, PT ;  /* 0x000000050000720c */ /* 0x004fda0003f05270 */
[----:B------:R-:W0:Y:S01]  /*0130*/  @P0 LDC.64 R4, c[0x0][0x390] ;  /* 0x0000e400ff040b82 */ /* 0x000e220000000a00 */
[----:B------:R-:W-:-:S05]  /*0140*/  @P0 IADD3 R9, PT, PT, R0, -0x1, RZ ;  /* 0xffffffff00090810 */ /* 0x000fca0007ffe0ff */
[----:B0-----:R-:W-:-:S05]  /*0150*/  @P0 IMAD.WIDE.U32 R4, R9, 0x4, R4 ;  /* 0x0000000409040825 */ /* 0x001fca00078e0004 */
[----:B------:R1:W-:Y:S02]  /*0160*/  @P0 STG.E desc[UR6][R4.64], R7 ;  /* 0x0000000704000986 */ /* 0x0003e4000c101906 */
.L_x_18:
[----:B------:R-:W-:Y:S05]  /*0170*/  BSYNC.RECONVERGENT B0 ;  /* 0x0000000000007941 */ /* 0x000fea0003800200 */
.L_x_17:
[----:B------:R-:W-:-:S06]  /*0180*/  UIADD3 UR4, UPT, UPT, UR5, -0x1, URZ ;  /* 0xffffffff05047890 */ /* 0x000fcc000fffe0ff */
[----:B------:R-:W-:-:S13]  /*0190*/  ISETP.NE.AND P0, PT, R7, UR4, PT ;  /* 0x0000000407007c0c */ /* 0x000fda000bf05270 */
[----:B------:R-:W-:Y:S05]  /*01a0*/  @P0 EXIT ;  /* 0x000000000000094d */ /* 0x000fea0003800000 */
[----:B------:R-:W2:Y:S01]  /*01b0*/  LDG.E R3, desc[UR6][R2.64] ;  /* 0x0000000602037981 */ /* 0x000ea2000c1e1900 */
[----:B01----:R-:W2:Y:S03]  /*01c0*/  LDC.64 R4, c[0x0][0x398] ;  /* 0x0000e600ff047b82 */ /* 0x003ea60000000a00 */
[----:B--2---:R-:W-:Y:S01]  /*01d0*/  STG.E desc[UR6][R4.64], R3 ;  /* 0x0000000304007986 */ /* 0x004fe2000c101906 */
[----:B------:R-:W-:Y:S05]  /*01e0*/  EXIT ;  /* 0x000000000000794d */ /* 0x000fea0003800000 */
.L_x_19:
        /* <DEDUP_REMOVED lines=9> */
.L_x_52:


//--------------------- .text._ZN11circles_gpu13tile_coverageEiiiPKfS1_S1_Phi --------------------------
	.section	.text._ZN11circles_gpu13tile_coverageEiiiPKfS1_S1_Phi,"ax",@progbits
	.align	128
        .global         _ZN11circles_gpu13tile_coverageEiiiPKfS1_S1_Phi
        .type           _ZN11circles_gpu13tile_coverageEiiiPKfS1_S1_Phi,@function
        .size           _ZN11circles_gpu13tile_coverageEiiiPKfS1_S1_Phi,(.L_x_53 - _ZN11circles_gpu13tile_coverageEiiiPKfS1_S1_Phi)
        .other          _ZN11circles_gpu13tile_coverageEiiiPKfS1_S1_Phi,@"STO_CUDA_ENTRY STV_DEFAULT"
_ZN11circles_gpu13tile_coverageEiiiPKfS1_S1_Phi:
.text._ZN11circles_gpu13tile_coverageEiiiPKfS1_S1_Phi:
[----:B------:R-:W-:Y:S01]  /*0000*/  LDC R1, c[0x0][0x37c] ;  /* 0x0000df00ff017b82 */ /* 0x000fe20000000800 */
[----:B------:R-:W0:Y:S07]  /*0010*/  S2R R15, SR_TID.X ;  /* 0x00000000000f7919 */ /* 0x000e2e0000002100 */
[----:B------:R-:W0:Y:S01]  /*0020*/  S2UR UR5, SR_CTAID.X ;  /* 0x00000000000579c3 */ /* 0x000e220000002500 */
[----:B------:R-:W1:Y:S07]  /*0030*/  LDCU UR4, c[0x0][0x388] ;  /* 0x00007100ff0477ac */ /* 0x000e6e0008000800 */
[----:B------:R-:W0:Y:S02]  /*0040*/  LDC R14, c[0x0][0x360] ;  /* 0x0000d800ff0e7b82 */ /* 0x000e240000000800 */
[----:B0-----:R-:W-:-:S05]  /*0050*/  IMAD R14, R14, UR5, R15 ;  /* 0x000000050e0e7c24 */ /* 0x001fca000f8e020f */
[----:B-1----:R-:W-:-:S13]  /*0060*/  ISETP.GE.AND P0, PT, R14, UR4, PT ;  /* 0x000000040e007c0c */ /* 0x002fda000bf06270 */
[----:B------:R-:W-:Y:S05]  /*0070*/  @P0 EXIT ;  /* 0x000000000000094d */ /* 0x000fea0003800000 */
[----:B------:R-:W0:Y:S01]  /*0080*/  LDC.64 R4, c[0x0][0x390] ;  /* 0x0000e400ff047b82 */ /* 0x000e220000000a00 */
[----:B------:R-:W1:Y:S07]  /*0090*/  LDCU.64 UR6, c[0x0][0x358] ;  /* 0x00006b00ff0677ac */ /* 0x000e6e0008000a00 */
[----:B------:R-:W2:Y:S08]  /*00a0*/  LDC.64 R8, c[0x0][0x3a0] ;  /* 0x0000e800ff087b82 */ /* 0x000eb00000000a00 */
[----:B------:R-:W3:Y:S01]  /*00b0*/  LDC.64 R6, c[0x0][0x398] ;  /* 0x0000e600ff067b82 */ /* 0x000ee20000000a00 */
[----:B0-----:R-:W-:-:S07]  /*00c0*/  IMAD.WIDE R4, R14, 0x4, R4 ;  /* 0x000000040e047825 */ /* 0x001fce00078e0204 */
[----:B------:R-:W0:Y:S01]  /*00d0*/  LDC.64 R2, c[0x0][0x380] ;  /* 0x0000e000ff027b82 */ /* 0x000e220000000a00 */
[----:B-1----:R-:W4:Y:S01]  /*00e0*/  LDG.E R4, desc[UR6][R4.64] ;  /* 0x0000000604047981 */ /* 0x002f22000c1e1900 */
[----:B--2---:R-:W-:-:S06]  /*00f0*/  IMAD.WIDE R8, R14, 0x4, R8 ;  /* 0x000000040e087825 */ /* 0x004fcc00078e0208 */
[----:B------:R-:W4:Y:S01]  /*0100*/  LDG.E R9, desc[UR6][R8.64] ;  /* 0x0000000608097981 */ /* 0x000f22000c1e1900 */
[----:B---3--:R-:W-:-:S06]  /*0110*/  IMAD.WIDE R6, R14, 0x4, R6 ;  /* 0x000000040e067825 */ /* 0x008fcc00078e0206 */
[----:B------:R1:W2:Y:S01]  /*0120*/  LDG.E R6, desc[UR6][R6.64] ;  /* 0x0000000606067981 */ /* 0x0002a2000c1e1900 */
[----:B0-----:R-:W-:-:S04]  /*0130*/  SHF.R.S32.HI R11, RZ, 0x1f, R2 ;  /* 0x0000001fff0b7819 */ /* 0x001fc80000011402 */
[----:B------:R-:W-:-:S04]  /*0140*/  LEA.HI R0, R11, R2, RZ, 0x6 ;  /* 0x000000020b007211 */ /* 0x000fc800078f30ff */
[----:B------:R-:W-:Y:S01]  /*0150*/  SHF.R.S32.HI R0, RZ, 0x6, R0 ;  /* 0x00000006ff007819 */ /* 0x000fe20000011400 */
[C-C-:B----4-:R-:W-:Y:S01]  /*0160*/  FADD R2, R4.reuse, -R9.reuse ;  /* 0x8000000904027221 */ /* 0x150fe20000000000 */
[----:B------:R-:W-:-:S03]  /*0170*/  FADD R10, R4, R9 ;  /* 0x00000009040a7221 */ /* 0x000fc60000000000 */
[----:B------:R-:W-:Y:S02]  /*0180*/  VIADD R4, R0, 0xffffffff ;  /* 0xffffffff00047836 */ /* 0x000fe40000000000 */
[----:B------:R-:W-:-:S03]  /*0190*/  FMUL R10, R10, 0.015625 ;  /* 0x3c8000000a0a7820 */ /* 0x000fc60000400000 */
[----:B------:R-:W-:Y:S01]  /*01a0*/  I2FP.F32.S32 R11, R4 ;  /* 0x00000004000b7245 */ /* 0x000fe20000201400 */
[----:B------:R-:W-:-:S03]  /*01b0*/  FMUL R2, R2, 0.015625 ;  /* 0x3c80000002027820 */ /* 0x000fc60000400000 */
[CC--:B------:R-:W-:Y:S02]  /*01c0*/  FSETP.GEU.AND P0, PT, R10.reuse, R11.reuse, PT ;  /* 0x0000000b0a00720b */ /* 0x0c0fe40003f0e000 */
[----:B------:R-:W-:Y:S02]  /*01d0*/  FMNMX R5, RZ, R2, !PT ;  /* 0x00000002ff057209 */ /* 0x000fe40007800000 */
[----:B------:R-:W-:Y:S02]  /*01e0*/  FSEL R2, R10, R11, !P0 ;  /* 0x0000000b0a027208 */ /* 0x000fe40004000000 */
[----:B-1----:R-:W-:Y:S08]  /*01f0*/  F2I.TRUNC.NTZ R7, R5 ;  /* 0x0000000500077305 */ /* 0x002ff0000020f100 */
[----:B------:R-:W0:Y:S01]  /*0200*/  F2I.TRUNC.NTZ R2, R2 ;  /* 0x0000000200027305 */ /* 0x000e22000020f100 */
[----:B------:R-:W-:-:S04]  /*0210*/  SHF.R.S32.HI R4, RZ, 0x1f, R3 ;  /* 0x0000001fff047819 */ /* 0x000fc80000011403 */
[----:B------:R-:W-:Y:S01]  /*0220*/  LEA.HI R4, R4, R3, RZ, 0x6 ;  /* 0x0000000304047211 */ /* 0x000fe200078f30ff */
[C-C-:B--2---:R-:W-:Y:S01]  /*0230*/  FADD R3, R6.reuse, -R9.reuse ;  /* 0x8000000906037221 */ /* 0x144fe20000000000 */
[----:B------:R-:W-:Y:S01]  /*0240*/  FADD R6, R6, R9 ;  /* 0x0000000906067221 */ /* 0x000fe20000000000 */
[----:B0-----:R-:W-:Y:S02]  /*0250*/  ISETP.GT.AND P1, PT, R7, R2, PT ;  /* 0x000000020700720c */ /* 0x001fe40003f24270 */
[----:B------:R-:W-:Y:S01]  /*0260*/  LEA.HI.SX32 R4, R4, 0xffffffff, 0x1a ;  /* 0xffffffff04047811 */ /* 0x000fe200078fd2ff */
[----:B------:R-:W-:Y:S01]  /*0270*/  FMUL R3, R3, 0.015625 ;  /* 0x3c80000003037820 */ /* 0x000fe20000400000 */
[----:B------:R-:W-:Y:S02]  /*0280*/  FMUL R6, R6, 0.015625 ;  /* 0x3c80000006067820 */ /* 0x000fe40000400000 */
[----:B------:R-:W-:Y:S02]  /*0290*/  I2FP.F32.S32 R5, R4 ;  /* 0x0000000400057245 */ /* 0x000fe40000201400 */
[----:B------:R-:W-:-:S02]  /*02a0*/  FMNMX R3, RZ, R3, !PT ;  /* 0x00000003ff037209 */ /* 0x000fc40007800000 */
[----:B------:R-:W-:-:S03]  /*02b0*/  FSETP.GEU.AND P0, PT, R6, R5, PT ;  /* 0x000000050600720b */ /* 0x000fc60003f0e000 */
[----:B------:R-:W-:Y:S10]  /*02c0*/  @P1 EXIT ;  /* 0x000000000000194d */ /* 0x000ff40003800000 */
[----:B------:R-:W-:Y:S01]  /*02d0*/  FSEL R4, R6, R5, !P0 ;  /* 0x0000000506047208 */ /* 0x000fe20004000000 */
[----:B------:R-:W0:Y:S01]  /*02e0*/  F2I.TRUNC.NTZ R3, R3 ;  /* 0x0000000300037305 */ /* 0x000e22000020f100 */
[----:B------:R-:W1:Y:S01]  /*02f0*/  LDCU UR5, c[0x0][0x3b0] ;  /* 0x00007600ff0577ac */ /* 0x000e620008000800 */
[----:B------:R-:W-:Y:S01]  /*0300*/  SHF.R.S32.HI R15, RZ, 0x1f, R14 ;  /* 0x0000001fff0f7819 */ /* 0x000fe2000001140e */
[----:B------:R-:W2:Y:S05]  /*0310*/  LDCU UR10, c[0x0][0x388] ;  /* 0x00007100ff0a77ac */ /* 0x000eaa0008000800 */
[----:B------:R-:W3:Y:S01]  /*0320*/  F2I.TRUNC.NTZ R4, R4 ;  /* 0x0000000400047305 */ /* 0x000ee2000020f100 */
[----:B------:R-:W4:Y:S01]  /*0330*/  LDCU.64 UR8, c[0x0][0x3a8] ;  /* 0x00007500ff0877ac */ /* 0x000f220008000a00 */
[----:B0-----:R-:W-:-:S02]  /*0340*/  VIADD R9, R3, 0x2 ;  /* 0x0000000203097836 */ /* 0x001fc40000000000 */
[----:B------:R-:W-:Y:S02]  /*0350*/  VIADD R11, R3, 0x3 ;  /* 0x00000003030b7836 */ /* 0x000fe40000000000 */
[C---:B------:R-:W-:Y:S01]  /*0360*/  IMAD R10, R0.reuse, R9, RZ ;  /* 0x00000009000a7224 */ /* 0x040fe200078e02ff */
[----:B-1----:R-:W-:Y:S01]  /*0370*/  UIMAD.WIDE UR4, UR5, UR4, URZ ;  /* 0x00000004050472a5 */ /* 0x002fe2000f8e02ff */
[----:B------:R-:W-:Y:S02]  /*0380*/  IMAD R8, R0, R3, R0 ;  /* 0x0000000300087224 */ /* 0x000fe400078e0200 */
[----:B---3--:R-:W-:Y:S02]  /*0390*/  IMAD.IADD R5, R4, 0x1, -R3 ;  /* 0x0000000104057824 */ /* 0x008fe400078e0a03 */
[----:B------:R-:W-:Y:S02]  /*03a0*/  IMAD R12, R0, R11, RZ ;  /* 0x0000000b000c7224 */ /* 0x000fe400078e02ff */
[----:B------:R-:W-:-:S05]  /*03b0*/  VIADD R6, R5, 0x1 ;  /* 0x0000000105067836 */ /* 0x000fca0000000000 */
[----:B------:R-:W-:-:S05]  /*03c0*/  LOP3.LUT R13, R6, 0xfffffffc, RZ, 0xc0, !PT ;  /* 0xfffffffc060d7812 */ /* 0x000fca00078ec0ff */
[----:B--2-4-:R-:W-:-:S07]  /*03d0*/  IMAD.MOV R9, RZ, RZ, -R13 ;  /* 0x000000ffff097224 */ /* 0x014fce00078e0a0d */
.L_x_27:
[----:B------:R-:W-:Y:S01]  /*03e0*/  ISETP.GE.AND P0, PT, R4, R3, PT ;  /* 0x000000030400720c */ /* 0x000fe20003f06270 */
[----:B------:R-:W-:-:S12]  /*03f0*/  BSSY.RECONVERGENT B0, `(.L_x_20) ;  /* 0x0000057000007945 */ /* 0x000fd80003800200 */
[----:B012---:R-:W-:Y:S05]  /*0400*/  @!P0 BRA `(.L_x_21) ;  /* 0x0000000400548947 */ /* 0x007fea0003800000 */
[----:B------:R-:W-:Y:S01]  /*0410*/  ISETP.GE.U32.AND P0, PT, R5, 0x3, PT ;  /* 0x000000030500780c */ /* 0x000fe20003f06070 */
[----:B------:R-:W-:Y:S01]  /*0420*/  BSSY.RECONVERGENT B1, `(.L_x_22) ;  /* 0x000002f000017945 */ /* 0x000fe20003800200 */
[----:B------:R-:W-:Y:S01]  /*0430*/  LOP3.LUT R11, R6, 0x3, RZ, 0xc0, !PT ;  /* 0x00000003060b7812 */ /* 0x000fe200078ec0ff */
[----:B------:R-:W-:-:S03]  /*0440*/  IMAD.MOV.U32 R22, RZ, RZ, R3 ;  /* 0x000000ffff167224 */ /* 0x000fc600078e0003 */
[----:B------:R-:W-:-:S07]  /*0450*/  ISETP.NE.AND P1, PT, R11, RZ, PT ;  /* 0x000000ff0b00720c */ /* 0x000fce0003f25270 */
[----:B------:R-:W-:Y:S06]  /*0460*/  @!P0 BRA `(.L_x_23) ;  /* 0x0000000000a88947 */ /* 0x000fec0003800000 */
[--C-:B------:R-:W-:Y:S02]  /*0470*/  IMAD.IADD R27, R8, 0x1, R7.reuse ;  /* 0x00000001081b7824 */ /* 0x100fe400078e0207 */
[--C-:B------:R-:W-:Y:S02]  /*0480*/  IMAD.IADD R23, R10, 0x1, R7.reuse ;  /* 0x000000010a177824 */ /* 0x100fe400078e0207 */
[--C-:B------:R-:W-:Y:S02]  /*0490*/  IMAD.IADD R25, R12, 0x1, R7.reuse ;  /* 0x000000010c197824 */ /* 0x100fe400078e0207 */
[----:B------:R-:W-:Y:S02]  /*04a0*/  IMAD R13, R0, R3, R7 ;  /* 0x00000003000d7224 */ /* 0x000fe400078e0207 */
[----:B------:R-:W-:Y:S02]  /*04b0*/  IMAD.MOV.U32 R24, RZ, RZ, R9 ;  /* 0x000000ffff187224 */ /* 0x000fe400078e0009 */
[----:B------:R-:W-:-:S07]  /*04c0*/  IMAD.MOV.U32 R22, RZ, RZ, R3 ;  /* 0x000000ffff167224 */ /* 0x000fce00078e0003 */
.L_x_24:
[----:B-1----:R-:W-:-:S04]  /*04d0*/  IMAD.WIDE R16, R13, UR10, R14 ;  /* 0x0000000a0d107c25 */ /* 0x002fc8000f8e020e */
[--C-:B------:R-:W-:Y:S01]  /*04e0*/  IMAD.WIDE R18, R27, UR10, R14.reuse ;  /* 0x0000000a1b127c25 */ /* 0x100fe2000f8e020e */
[C---:B------:R-:W-:Y:S02]  /*04f0*/  ISETP.GE.U32.AND P0, PT, R16.reuse, UR4, PT ;  /* 0x0000000410007c0c */ /* 0x040fe4000bf06070 */
[----:B------:R-:W-:Y:S01]  /*0500*/  IADD3 R28, P2, PT, R16, UR8, RZ ;  /* 0x00000008101c7c10 */ /* 0x000fe2000ff5e0ff */
[----:B------:R-:W-:Y:S01]  /*0510*/  VIADD R24, R24, 0x4 ;  /* 0x0000000418187836 */ /* 0x000fe20000000000 */
[C---:B------:R-:W-:Y:S01]  /*0520*/  ISETP.GE.U32.AND.EX P0, PT, R17.reuse, UR5, PT, P0 ;  /* 0x0000000511007c0c */ /* 0x040fe2000bf06100 */
[----:B------:R-:W-:Y:S01]  /*0530*/  VIADD R22, R22, 0x4 ;  /* 0x0000000416167836 */ /* 0x000fe20000000000 */
[----:B------:R-:W-:Y:S01]  /*0540*/  IADD3.X R29, PT, PT, R17, UR9, RZ, P2, !PT ;  /* 0x00000009111d7c10 */ /* 0x000fe200097fe4ff */
[----:B------:R-:W-:Y:S01]  /*0550*/  IMAD.WIDE R16, R23, UR10, R14 ;  /* 0x0000000a17107c25 */ /* 0x000fe2000f8e020e */
[----:B------:R-:W-:Y:S02]  /*0560*/  SEL R26, RZ, 0x1, P0 ;  /* 0x00000001ff1a7807 */ /* 0x000fe40000000000 */
[----:B------:R-:W-:Y:S01]  /*0570*/  ISETP.GE.U32.AND P0, PT, R18, UR4, PT ;  /* 0x0000000412007c0c */ /* 0x000fe2000bf06070 */
[----:B------:R-:W-:Y:S01]  /*0580*/  IMAD R13, R0, 0x4, R13 ;  /* 0x00000004000d7824 */ /* 0x000fe200078e020d */
[----:B------:R-:W-:Y:S01]  /*0590*/  IADD3 R20, P2, PT, R18, UR8, RZ ;  /* 0x0000000812147c10 */ /* 0x000fe2000ff5e0ff */
[----:B------:R0:W-:Y:S01]  /*05a0*/  STG.E.U8 desc[UR6][R28.64], R26 ;  /* 0x0000001a1c007986 */ /* 0x0001e2000c101106 */
[C---:B------:R-:W-:Y:S01]  /*05b0*/  ISETP.GE.U32.AND.EX P0, PT, R19.reuse, UR5, PT, P0 ;  /* 0x0000000513007c0c */ /* 0x040fe2000bf06100 */
[----:B------:R-:W-:Y:S01]  /*05c0*/  IMAD R27, R0, 0x4, R27 ;  /* 0x00000004001b7824 */ /* 0x000fe200078e021b */
[----:B------:R-:W-:Y:S01]  /*05d0*/  IADD3.X R21, PT, PT, R19, UR9, RZ, P2, !PT ;  /* 0x0000000913157c10 */ /* 0x000fe200097fe4ff */
[----:B------:R-:W-:-:S04]  /*05e0*/  IMAD.WIDE R18, R25, UR10, R14 ;  /* 0x0000000a19127c25 */ /* 0x000fc8000f8e020e */
[C---:B------:R-:W-:Y:S02]  /*05f0*/  IMAD R23, R0.reuse, 0x4, R23 ;  /* 0x0000000400177824 */ /* 0x040fe400078e0217 */
[----:B------:R-:W-:Y:S01]  /*0600*/  IMAD R25, R0, 0x4, R25 ;  /* 0x0000000400197824 */ /* 0x000fe200078e0219 */
[----:B0-----:R-:W-:Y:S02]  /*0610*/  SEL R29, RZ, 0x1, P0 ;  /* 0x00000001ff1d7807 */ /* 0x001fe40000000000 */
[C---:B------:R-:W-:Y:S02]  /*0620*/  ISETP.GE.U32.AND P0, PT, R16.reuse, UR4, PT ;  /* 0x0000000410007c0c */ /* 0x040fe4000bf06070 */
[----:B------:R-:W-:Y:S01]  /*0630*/  IADD3 R16, P2, PT, R16, UR8, RZ ;  /* 0x0000000810107c10 */ /* 0x000fe2000ff5e0ff */
[----:B------:R0:W-:Y:S01]  /*0640*/  STG.E.U8 desc[UR6][R20.64], R29 ;  /* 0x0000001d14007986 */ /* 0x0001e2000c101106 */
[C---:B------:R-:W-:Y:S02]  /*0650*/  ISETP.GE.U32.AND.EX P0, PT, R17.reuse, UR5, PT, P0 ;  /* 0x0000000511007c0c */ /* 0x040fe4000bf06100 */
[----:B------:R-:W-:-:S02]  /*0660*/  IADD3.X R17, PT, PT, R17, UR9, RZ, P2, !PT ;  /* 0x0000000911117c10 */ /* 0x000fc400097fe4ff */
[----:B------:R-:W-:Y:S02]  /*0670*/  SEL R26, RZ, 0x1, P0 ;  /* 0x00000001ff1a7807 */ /* 0x000fe40000000000 */
[C---:B------:R-:W-:Y:S02]  /*0680*/  ISETP.GE.U32.AND P0, PT, R18.reuse, UR4, PT ;  /* 0x0000000412007c0c */ /* 0x040fe4000bf06070 */
[----:B------:R-:W-:Y:S01]  /*0690*/  IADD3 R18, P2, PT, R18, UR8, RZ ;  /* 0x0000000812127c10 */ /* 0x000fe2000ff5e0ff */
[----:B------:R1:W-:Y:S01]  /*06a0*/  STG.E.U8 desc[UR6][R16.64], R26 ;  /* 0x0000001a10007986 */ /* 0x0003e2000c101106 */
[C---:B------:R-:W-:Y:S02]  /*06b0*/  ISETP.GE.U32.AND.EX P0, PT, R19.reuse, UR5, PT, P0 ;  /* 0x0000000513007c0c */ /* 0x040fe4000bf06100 */
[----:B------:R-:W-:Y:S02]  /*06c0*/  IADD3.X R19, PT, PT, R19, UR9, RZ, P2, !PT ;  /* 0x0000000913137c10 */ /* 0x000fe400097fe4ff */
[----:B0-----:R-:W-:-:S02]  /*06d0*/  SEL R21, RZ, 0x1, P0 ;  /* 0x00000001ff157807 */ /* 0x001fc40000000000 */
[----:B------:R-:W-:-:S03]  /*06e0*/  ISETP.NE.AND P0, PT, R24, RZ, PT ;  /* 0x000000ff1800720c */ /* 0x000fc60003f05270 */
[----:B------:R1:W-:Y:S10]  /*06f0*/  STG.E.U8 desc[UR6][R18.64], R21 ;  /* 0x0000001512007986 */ /* 0x0003f4000c101106 */
[----:B------:R-:W-:Y:S05]  /*0700*/  @P0 BRA `(.L_x_24) ;  /* 0xfffffffc00700947 */ /* 0x000fea000383ffff */
.L_x_23:
[----:B------:R-:W-:Y:S05]  /*0710*/  BSYNC.RECONVERGENT B1 ;  /* 0x0000000000017941 */ /* 0x000fea0003800200 */
.L_x_22:
[----:B------:R-:W-:Y:S05]  /*0720*/  @!P1 BRA `(.L_x_21) ;  /* 0x00000000008c9947 */ /* 0x000fea0003800000 */
[----:B------:R-:W-:Y:S01]  /*0730*/  ISETP.NE.AND P0, PT, R11, 0x1, PT ;  /* 0x000000010b00780c */ /* 0x000fe20003f05270 */
[----:B------:R-:W-:Y:S01]  /*0740*/  BSSY.RECONVERGENT B1, `(.L_x_25) ;  /* 0x0000016000017945 */ /* 0x000fe20003800200 */
[----:B------:R-:W-:-:S11]  /*0750*/  LOP3.LUT P2, RZ, R6, 0x1, RZ, 0xc0, !PT ;  /* 0x0000000106ff7812 */ /* 0x000fd6000784c0ff */
[----:B------:R-:W-:Y:S05]  /*0760*/  @!P0 BRA `(.L_x_26) ;  /* 0x00000000004c8947 */ /* 0x000fea0003800000 */
[----:B------:R-:W0:Y:S01]  /*0770*/  LDCU UR11, c[0x0][0x388] ;  /* 0x00007100ff0b77ac */ /* 0x000e220008000800 */
[----:B-1----:R-:W-:Y:S02]  /*0780*/  IMAD R19, R0, R22, R7 ;  /* 0x0000001600137224 */ /* 0x002fe400078e0207 */
[----:B------:R-:W-:Y:S01]  /*0790*/  VIADD R22, R22, 0x2 ;  /* 0x0000000216167836 */ /* 0x000fe20000000000 */
[----:B------:R-:W1:Y:S01]  /*07a0*/  LDCU.64 UR12, c[0x0][0x3a8] ;  /* 0x00007500ff0c77ac */ /* 0x000e620008000a00 */
[----:B------:R-:W-:Y:S02]  /*07b0*/  IMAD.IADD R17, R0, 0x1, R19 ;  /* 0x0000000100117824 */ /* 0x000fe400078e0213 */
[----:B0-----:R-:W-:-:S04]  /*07c0*/  IMAD.WIDE R18, R19, UR11, R14 ;  /* 0x0000000b13127c25 */ /* 0x001fc8000f8e020e */
[----:B------:R-:W-:Y:S01]  /*07d0*/  IMAD.WIDE R16, R17, UR11, R14 ;  /* 0x0000000b11107c25 */ /* 0x000fe2000f8e020e */
[C---:B------:R-:W-:Y:S02]  /*07e0*/  ISETP.GE.U32.AND P0, PT, R18.reuse, UR4, PT ;  /* 0x0000000412007c0c */ /* 0x040fe4000bf06070 */
[----:B-1----:R-:W-:Y:S02]  /*07f0*/  IADD3 R18, P4, PT, R18, UR12, RZ ;  /* 0x0000000c12127c10 */ /* 0x002fe4000ff9e0ff */
[C---:B------:R-:W-:Y:S02]  /*0800*/  ISETP.GE.U32.AND P1, PT, R16.reuse, UR4, PT ;  /* 0x0000000410007c0c */ /* 0x040fe4000bf26070 */
[----:B------:R-:W-:Y:S02]  /*0810*/  ISETP.GE.U32.AND.EX P0, PT, R19, UR5, PT, P0 ;  /* 0x0000000513007c0c */ /* 0x000fe4000bf06100 */
[----:B------:R-:W-:Y:S02]  /*0820*/  IADD3 R16, P3, PT, R16, UR12, RZ ;  /* 0x0000000c10107c10 */ /* 0x000fe4000ff7e0ff */
[----:B------:R-:W-:-:S02]  /*0830*/  ISETP.GE.U32.AND.EX P1, PT, R17, UR5, PT, P1 ;  /* 0x0000000511007c0c */ /* 0x000fc4000bf26110 */
[----:B------:R-:W-:Y:S02]  /*0840*/  IADD3.X R19, PT, PT, R19, UR13, RZ, P4, !PT ;  /* 0x0000000d13137c10 */ /* 0x000fe4000a7fe4ff */
[----:B------:R-:W-:Y:S02]  /*0850*/  SEL R11, RZ, 0x1, P0 ;  /* 0x00000001ff0b7807 */ /* 0x000fe40000000000 */
[----:B------:R-:W-:Y:S02]  /*0860*/  IADD3.X R17, PT, PT, R17, UR13, RZ, P3, !PT ;  /* 0x0000000d11117c10 */ /* 0x000fe40009ffe4ff */
[----:B------:R-:W-:Y:S01]  /*0870*/  SEL R13, RZ, 0x1, P1 ;  /* 0x00000001ff0d7807 */ /* 0x000fe20000800000 */
[----:B------:R0:W-:Y:S04]  /*0880*/  STG.E.U8 desc[UR6][R18.64], R11 ;  /* 0x0000000b12007986 */ /* 0x0001e8000c101106 */
[----:B------:R0:W-:Y:S02]  /*0890*/  STG.E.U8 desc[UR6][R16.64], R13 ;  /* 0x0000000d10007986 */ /* 0x0001e4000c101106 */
.L_x_26:
[----:B------:R-:W-:Y:S05]  /*08a0*/  BSYNC.RECONVERGENT B1 ;  /* 0x0000000000017941 */ /* 0x000fea0003800200 */
.L_x_25:
[----:B------:R-:W-:Y:S05]  /*08b0*/  @!P2 BRA `(.L_x_21) ;  /* 0x000000000028a947 */ /* 0x000fea0003800000 */
[----:B------:R-:W2:Y:S01]  /*08c0*/  LDCU UR11, c[0x0][0x388] ;  /* 0x00007100ff0b77ac */ /* 0x000ea20008000800 */
[----:B01----:R-:W-:Y:S01]  /*08d0*/  IMAD R17, R0, R22, R7 ;  /* 0x0000001600117224 */ /* 0x003fe200078e0207 */
[----:B------:R-:W0:Y:S03]  /*08e0*/  LDCU.64 UR12, c[0x0][0x3a8] ;  /* 0x00007500ff0c77ac */ /* 0x000e260008000a00 */
[----:B--2---:R-:W-:-:S03]  /*08f0*/  IMAD.WIDE R16, R17, UR11, R14 ;  /* 0x0000000b11107c25 */ /* 0x004fc6000f8e020e */
[C---:B------:R-:W-:Y:S02]  /*0900*/  ISETP.GE.U32.AND P0, PT, R16.reuse, UR4, PT ;  /* 0x0000000410007c0c */ /* 0x040fe4000bf06070 */
[----:B0-----:R-:W-:Y:S02]  /*0910*/  IADD3 R16, P1, PT, R16, UR12, RZ ;  /* 0x0000000c10107c10 */ /* 0x001fe4000ff3e0ff */
[C---:B------:R-:W-:Y:S02]  /*0920*/  ISETP.GE.U32.AND.EX P0, PT, R17.reuse, UR5, PT, P0 ;  /* 0x0000000511007c0c */ /* 0x040fe4000bf06100 */
[----:B------:R-:W-:Y:S02]  /*0930*/  IADD3.X R17, PT, PT, R17, UR13, RZ, P1, !PT ;  /* 0x0000000d11117c10 */ /* 0x000fe40008ffe4ff */
[----:B------:R-:W-:-:S05]  /*0940*/  SEL R11, RZ, 0x1, P0 ;  /* 0x00000001ff0b7807 */ /* 0x000fca0000000000 */
[----:B------:R2:W-:Y:S04]  /*0950*/  STG.E.U8 desc[UR6][R16.64], R11 ;  /* 0x0000000b10007986 */ /* 0x0005e8000c101106 */
.L_x_21:
[----:B------:R-:W-:Y:S05]  /*0960*/  BSYNC.RECONVERGENT B0 ;  /* 0x0000000000007941 */ /* 0x000fea0003800200 */
.L_x_20:
[C---:B------:R-:W-:Y:S01]  /*0970*/  ISETP.NE.AND P0, PT, R7.reuse, R2, PT ;  /* 0x000000020700720c */ /* 0x040fe20003f05270 */
[----:B------:R-:W-:-:S12]  /*0980*/  VIADD R7, R7, 0x1 ;  /* 0x0000000107077836 */ /* 0x000fd80000000000 */
[----:B------:R-:W-:Y:S05]  /*0990*/  @P0 BRA `(.L_x_27) ;  /* 0xfffffff800900947 */ /* 0x000fea000383ffff */
[----:B------:R-:W-:Y:S05]  /*09a0*/  EXIT ;  /* 0x000000000000794d */ /* 0x000fea0003800000 */
.L_x_28:
        /* <DEDUP_REMOVED lines=13> */
.L_x_53:


//--------------------- .text._ZN11circles_gpu11uniform_addEmPjPKj --------------------------
	.section	.text._ZN11circles_gpu11uniform_addEmPjPKj,"ax",@progbits
	.align	128
        .global         _ZN11circles_gpu11uniform_addEmPjPKj
        .type           _ZN11circles_gpu11uniform_addEmPjPKj,@function
        .size           _ZN11circles_gpu11uniform_addEmPjPKj,(.L_x_54 - _ZN11circles_gpu11uniform_addEmPjPKj)
        .other          _ZN11circles_gpu11uniform_addEmPjPKj,@"STO_CUDA_ENTRY STV_DEFAULT"
_ZN11circles_gpu11uniform_addEmPjPKj:
.text._ZN11circles_gpu11uniform_addEmPjPKj:
[----:B------:R-:W-:Y:S01]  /*0000*/  LDC R1, c[0x0][0x37c] ;  /* 0x0000df00ff017b82 */ /* 0x000fe20000000800 */
[----:B------:R-:W0:Y:S01]  /*0010*/  S2R R7, SR_CTAID.X ;  /* 0x0000000000077919 */ /* 0x000e220000002500 */
[----:B------:R-:W0:Y:S01]  /*0020*/  LDCU UR4, c[0x0][0x360] ;  /* 0x00006c00ff0477ac */ /* 0x000e220008000800 */
[----:B------:R-:W-:Y:S01]  /*0030*/  IMAD.MOV.U32 R3, RZ, RZ, RZ ;  /* 0x000000ffff037224 */ /* 0x000fe200078e00ff */
[----:B------:R-:W0:Y:S01]  /*0040*/  S2R R2, SR_TID.X ;  /* 0x0000000000027919 */ /* 0x000e220000002100 */
[----:B------:R-:W1:Y:S01]  /*0050*/  LDCU.64 UR6, c[0x0][0x380] ;  /* 0x00007000ff0677ac */ /* 0x000e620008000a00 */
[----:B0-----:R-:W-:-:S03]  /*0060*/  IMAD.WIDE.U32 R2, R7, UR4, R2 ;  /* 0x0000000407027c25 */ /* 0x001fc6000f8e0002 */
[----:B-1----:R-:W-:-:S04]  /*0070*/  ISETP.GE.U32.AND P0, PT, R2, UR6, PT ;  /* 0x0000000602007c0c */ /* 0x002fc8000bf06070 */
[----:B------:R-:W-:-:S13]  /*0080*/  ISETP.GE.U32.AND.EX P0, PT, R3, UR7, PT, P0 ;  /* 0x0000000703007c0c */ /* 0x000fda000bf06100 */
[----:B------:R-:W-:Y:S05]  /*0090*/  @P0 EXIT ;  /* 0x000000000000094d */ /* 0x000fea0003800000 */
[C---:B------:R-:W-:Y:S01]  /*00a0*/  ISETP.NE.AND P0, PT, R7.reuse, RZ, PT ;  /* 0x000000ff0700720c */ /* 0x040fe20003f05270 */
[----:B------:R-:W0:Y:S01]  /*00b0*/  LDCU.64 UR6, c[0x0][0x388] ;  /* 0x00007100ff0677ac */ /* 0x000e220008000a00 */
[----:B------:R-:W-:Y:S01]  /*00c0*/  HFMA2 R0, -RZ, RZ, 0, 0 ;  /* 0x00000000ff007431 */ /* 0x000fe200000001ff */
[----:B------:R-:W1:Y:S10]  /*00d0*/  LDCU.64 UR4, c[0x0][0x358] ;  /* 0x00006b00ff0477ac */ /* 0x000e740008000a00 */
[----:B------:R-:W2:Y:S01]  /*00e0*/  @P0 LDC.64 R4, c[0x0][0x390] ;  /* 0x0000e400ff040b82 */ /* 0x000ea20000000a00 */
[----:B------:R-:W-:Y:S01]  /*00f0*/  @P0 VIADD R7, R7, 0xffffffff ;  /* 0xffffffff07070836 */ /* 0x000fe20000000000 */
[----:B0-----:R-:W-:-:S03]  /*0100*/  LEA R6, P1, R2, UR6, 0x2 ;  /* 0x0000000602067c11 */ /* 0x001fc6000f8210ff */
[----:B--2---:R-:W-:Y:S01]  /*0110*/  @P0 IMAD.WIDE.U32 R4, R7, 0x4, R4 ;  /* 0x0000000407040825 */ /* 0x004fe200078e0004 */
[----:B------:R-:W-:-:S04]  /*0120*/  LEA.HI.X R7, R2, UR7, R3, 0x2, P1 ;  /* 0x0000000702077c11 */ /* 0x000fc800088f1403 */
[----:B-1----:R-:W2:Y:S04]  /*0130*/  @P0 LDG.E.CONSTANT R0, desc[UR4][R4.64] ;  /* 0x0000000404000981 */ /* 0x002ea8000c1e9900 */
[----:B------:R-:W2:Y:S02]  /*0140*/  LDG.E R3, desc[UR4][R6.64] ;  /* 0x0000000406037981 */ /* 0x000ea4000c1e1900 */
[----:B--2---:R-:W-:-:S05]  /*0150*/  IMAD.IADD R3, R3, 0x1, R0 ;  /* 0x0000000103037824 */ /* 0x004fca00078e0200 */
[----:B------:R-:W-:Y:S01]  /*0160*/  STG.E desc[UR4][R6.64], R3 ;  /* 0x0000000306007986 */ /* 0x000fe2000c101904 */
[----:B------:R-:W-:Y:S05]  /*0170*/  EXIT ;  /* 0x000000000000794d */ /* 0x000fea0003800000 */
.L_x_29:
        /* <DEDUP_REMOVED lines=16> */
.L_x_54:


//--------------------- .text._ZN11circles_gpu11scan_singleEmPKjPj --------------------------
	.section	.text._ZN11circles_gpu11scan_singleEmPKjPj,"ax",@progbits
	.align	128
        .global         _ZN11circles_gpu11scan_singleEmPKjPj
        .type           _ZN11circles_gpu11scan_singleEmPKjPj,@function
        .size           _ZN11circles_gpu11scan_singleEmPKjPj,(.L_x_55 - _ZN11circles_gpu11scan_singleEmPKjPj)
        .other          _ZN11circles_gpu11scan_singleEmPKjPj,@"STO_CUDA_ENTRY STV_DEFAULT"
_ZN11circles_gpu11scan_singleEmPKjPj:
.text._ZN11circles_gpu11scan_singleEmPKjPj:
[----:B------:R-:W-:Y:S01]  /*0000*/  LDC R1, c[0x0][0x37c] ;  /* 0x0000df00ff017b82 */ /* 0x000fe20000000800 */
[----:B------:R-:W0:Y:S01]  /*0010*/  S2R R0, SR_TID.X ;  /* 0x0000000000007919 */ /* 0x000e220000002100 */
[----:B------:R-:W0:Y:S01]  /*0020*/  LDCU.64 UR4, c[0x0][0x380] ;  /* 0x00007000ff0477ac */ /* 0x000e220008000a00 */
[----:B------:R-:W-:Y:S01]  /*0030*/  IMAD.MOV.U32 R5, RZ, RZ, RZ ;  /* 0x000000ffff057224 */ /* 0x000fe200078e00ff */
[----:B------:R-:W1:Y:S01]  /*0040*/  LDCU.64 UR6, c[0x0][0x358] ;  /* 0x00006b00ff0677ac */ /* 0x000e620008000a00 */
[----:B0-----:R-:W-:-:S04]  /*0050*/  ISETP.GE.U32.AND P0, PT, R0, UR4, PT ;  /* 0x0000000400007c0c */ /* 0x001fc8000bf06070 */
[----:B------:R-:W-:-:S13]  /*0060*/  ISETP.GE.U32.AND.EX P0, PT, RZ, UR5, PT, P0 ;  /* 0x00000005ff007c0c */ /* 0x000fda000bf06100 */
[----:B------:R-:W0:Y:S02]  /*0070*/  @!P0 LDC.64 R2, c[0x0][0x388] ;  /* 0x0000e200ff028b82 */ /* 0x000e240000000a00 */
[----:B0-----:R-:W-:-:S04]  /*0080*/  @!P0 LEA R2, P1, R0, R2, 0x2 ;  /* 0x0000000200028211 */ /* 0x001fc800078210ff */
[----:B------:R-:W-:-:S05]  /*0090*/  @!P0 LEA.HI.X R3, R0, R3, RZ, 0x2, P1 ;  /* 0x0000000300038211 */ /* 0x000fca00008f14ff */
[----:B-1----:R-:W2:Y:S01]  /*00a0*/  @!P0 LDG.E.CONSTANT R5, desc[UR6][R2.64] ;  /* 0x0000000602058981 */ /* 0x002ea2000c1e9900 */
[----:B------:R-:W-:Y:S01]  /*00b0*/  LOP3.LUT R4, R0, 0x1f, RZ, 0xc0, !PT ;  /* 0x0000001f00047812 */ /* 0x000fe200078ec0ff */
[----:B------:R-:W0:Y:S01]  /*00c0*/  S2UR UR5, SR_CgaCtaId ;  /* 0x00000000000579c3 */ /* 0x000e220000008800 */
[----:B------:R-:W-:Y:S02]  /*00d0*/  UMOV UR4, 0x400 ;  /* 0x0000040000047882 */ /* 0x000fe40000000000 */
[C---:B------:R-:W-:Y:S02]  /*00e0*/  ISETP.NE.AND P1, PT, R4.reuse, RZ, PT ;  /* 0x000000ff0400720c */ /* 0x040fe40003f25270 */
[C---:B------:R-:W-:Y:S02]  /*00f0*/  ISETP.GE.U32.AND P2, PT, R4.reuse, 0x2, PT ;  /* 0x000000020400780c */ /* 0x040fe40003f46070 */
[C---:B------:R-:W-:Y:S02]  /*0100*/  ISETP.GE.U32.AND P3, PT, R4.reuse, 0x4, PT ;  /* 0x000000040400780c */ /* 0x040fe40003f66070 */
[----:B------:R-:W-:-:S02]  /*0110*/  ISETP.GE.U32.AND P4, PT, R4, 0x8, PT ;  /* 0x000000080400780c */ /* 0x000fc40003f86070 */
[C---:B------:R-:W-:Y:S02]  /*0120*/  ISETP.GE.U32.AND P5, PT, R4.reuse, 0x10, PT ;  /* 0x000000100400780c */ /* 0x040fe40003fa6070 */
[----:B------:R-:W-:Y:S01]  /*0130*/  ISETP.NE.AND P6, PT, R4, 0x1f, PT ;  /* 0x0000001f0400780c */ /* 0x000fe20003fc5270 */
[----:B0-----:R-:W-:Y:S01]  /*0140*/  ULEA UR4, UR5, UR4, 0x18 ;  /* 0x0000000405047291 */ /* 0x001fe2000f8ec0ff */
[----:B--2---:R-:W0:Y:S02]  /*0150*/  SHFL.UP PT, R6, R5, 0x1, RZ ;  /* 0x0420000005067989 */ /* 0x004e2400000e00ff */
[----:B0-----:R-:W-:-:S05]  /*0160*/  SEL R6, R6, RZ, P1 ;  /* 0x000000ff06067207 */ /* 0x001fca0000800000 */
[----:B------:R-:W-:-:S05]  /*0170*/  IMAD.IADD R6, R6, 0x1, R5 ;  /* 0x0000000106067824 */ /* 0x000fca00078e0205 */
[----:B------:R-:W0:Y:S02]  /*0180*/  SHFL.UP PT, R7, R6, 0x2, RZ ;  /* 0x0440000006077989 */ /* 0x000e2400000e00ff */
[----:B0-----:R-:W-:-:S05]  /*0190*/  SEL R7, R7, RZ, P2 ;  /* 0x000000ff07077207 */ /* 0x001fca0001000000 */
[----:B------:R-:W-:-:S05]  /*01a0*/  IMAD.IADD R7, R6, 0x1, R7 ;  /* 0x0000000106077824 */ /* 0x000fca00078e0207 */
[----:B------:R-:W0:Y:S02]  /*01b0*/  SHFL.UP PT, R8, R7, 0x4, RZ ;  /* 0x0480000007087989 */ /* 0x000e2400000e00ff */
[----:B0-----:R-:W-:-:S05]  /*01c0*/  SEL R8, R8, RZ, P3 ;  /* 0x000000ff08087207 */ /* 0x001fca0001800000 */
[----:B------:R-:W-:-:S05]  /*01d0*/  IMAD.IADD R8, R7, 0x1, R8 ;  /* 0x0000000107087824 */ /* 0x000fca00078e0208 */
[----:B------:R-:W0:Y:S02]  /*01e0*/  SHFL.UP PT, R2, R8, 0x8, RZ ;  /* 0x0500000008027989 */ /* 0x000e2400000e00ff */
[----:B0-----:R-:W-:-:S05]  /*01f0*/  SEL R3, R2, RZ, P4 ;  /* 0x000000ff02037207 */ /* 0x001fca0002000000 */
[----:B------:R-:W-:Y:S01]  /*0200*/  IMAD.IADD R5, R8, 0x1, R3 ;  /* 0x0000000108057824 */ /* 0x000fe200078e0203 */
[----:B------:R-:W-:-:S04]  /*0210*/  SHF.R.U32.HI R3, RZ, 0x3, R0 ;  /* 0x00000003ff037819 */ /* 0x000fc80000011600 */
[----:B------:R-:W0:Y:S01]  /*0220*/  SHFL.UP PT, R2, R5, 0x10, RZ ;  /* 0x0600000005027989 */ /* 0x000e2200000e00ff */
[----:B------:R-:W-:Y:S02]  /*0230*/  LOP3.LUT R3, R3, 0x7c, RZ, 0xc0, !PT ;  /* 0x0000007c03037812 */ /* 0x000fe400078ec0ff */
[----:B0-----:R-:W-:-:S05]  /*0240*/  SEL R2, R2, RZ, P5 ;  /* 0x000000ff02027207 */ /* 0x001fca0002800000 */
[----:B------:R-:W-:-:S05]  /*0250*/  IMAD.IADD R2, R5, 0x1, R2 ;  /* 0x0000000105027824 */ /* 0x000fca00078e0202 */
[----:B------:R0:W-:Y:S01]  /*0260*/  @!P6 STS [R3+UR4], R2 ;  /* 0x000000020300e988 */ /* 0x0001e20008000804 */
[----:B------:R-:W-:Y:S01]  /*0270*/  BAR.SYNC.DEFER_BLOCKING 0x0 ;  /* 0x0000000000007b1d */ /* 0x000fe20000010000 */
[----:B------:R-:W-:-:S13]  /*0280*/  ISETP.GT.U32.AND P6, PT, R0, 0x1f, PT ;  /* 0x0000001f0000780c */ /* 0x000fda0003fc4070 */
[----:B0-----:R-:W-:Y:S05]  /*0290*/  @P6 BRA `(.L_x_30) ;  /* 0x0000000000646947 */ /* 0x001fea0003800000 */
[----:B------:R-:W0:Y:S01]  /*02a0*/  LDCU UR5, c[0x0][0x360] ;  /* 0x00006c00ff0577ac */ /* 0x000e220008000800 */
[----:B------:R-:W-:Y:S01]  /*02b0*/  IMAD.MOV.U32 R5, RZ, RZ, RZ ;  /* 0x000000ffff057224 */ /* 0x000fe200078e00ff */
[----:B0-----:R-:W-:-:S04]  /*02c0*/  UIADD3 UR5, UPT, UPT, UR5, 0x1f, URZ ;  /* 0x0000001f05057890 */ /* 0x001fc8000fffe0ff */
[----:B------:R-:W-:-:S06]  /*02d0*/  USHF.R.U32.HI UR5, URZ, 0x5, UR5 ;  /* 0x00000005ff057899 */ /* 0x000fcc0008011605 */
[C---:B------:R-:W-:Y:S01]  /*02e0*/  ISETP.GE.U32.AND P6, PT, R4.reuse, UR5, PT ;  /* 0x0000000504007c0c */ /* 0x040fe2000bfc6070 */
[----:B------:R-:W-:Y:S01]  /*02f0*/  UMOV UR5, 0xffffffff ;  /* 0xffffffff00057882 */ /* 0x000fe20000000000 */
[----:B------:R-:W-:-:S11]  /*0300*/  LEA R4, R4, UR4, 0x2 ;  /* 0x0000000404047c11 */ /* 0x000fd6000f8e10ff */
[----:B------:R0:W1:Y:S01]  /*0310*/  @!P6 LDS R5, [R4] ;  /* 0x000000000405e984 */ /* 0x0000620000000800 */
[----:B------:R-:W-:Y:S05]  /*0320*/  BRA.DIV UR5, `(.L_x_31) ;  /* 0x0000000205707947 */ /* 0x000fea000b800000 */
[----:B-1----:R-:W1:Y:S02]  /*0330*/  SHFL.UP PT, R6, R5, 0x1, RZ ;  /* 0x0420000005067989 */ /* 0x002e6400000e00ff */
[----:B-1----:R-:W-:-:S05]  /*0340*/  SEL R6, R6, RZ, P1 ;  /* 0x000000ff06067207 */ /* 0x002fca0000800000 */
[----:B------:R-:W-:-:S05]  /*0350*/  IMAD.IADD R6, R6, 0x1, R5 ;  /* 0x0000000106067824 */ /* 0x000fca00078e0205 */
[----:B------:R-:W1:Y:S02]  /*0360*/  SHFL.UP PT, R7, R6, 0x2, RZ ;  /* 0x0440000006077989 */ /* 0x000e6400000e00ff */
        /* <DEDUP_REMOVED lines=8> */
[----:B------:R1:W2:Y:S02]  /*03f0*/  SHFL.UP PT, R5, R9, 0x10, RZ ;  /* 0x0600000009057989 */ /* 0x0002a400000e00ff */
.L_x_37:
[----:B--2---:R-:W-:-:S05]  /*0400*/  SEL R6, R5, RZ, P5 ;  /* 0x000000ff05067207 */ /* 0x004fca0002800000 */
[----:B-1----:R-:W-:-:S05]  /*0410*/  IMAD.IADD R9, R9, 0x1, R6 ;  /* 0x0000000109097824 */ /* 0x002fca00078e0206 */
[----:B------:R1:W-:Y:S02]  /*0420*/  STS [R4], R9 ;  /* 0x0000000904007388 */ /* 0x0003e40000000800 */
.L_x_30:
[----:B------:R-:W-:Y:S05]  /*0430*/  WARPSYNC.ALL ;  /* 0x0000000000007948 */ /* 0x000fea0003800000 */
[----:B------:R-:W-:Y:S01]  /*0440*/  BAR.SYNC.DEFER_BLOCKING 0x0 ;  /* 0x0000000000007b1d */ /* 0x000fe20000010000 */
[----:B------:R-:W-:Y:S01]  /*0450*/  ISETP.GE.U32.AND P1, PT, R0, 0x20, PT ;  /* 0x000000200000780c */ /* 0x000fe20003f26070 */
[----:B------:R-:W-:-:S12]  /*0460*/  IMAD.MOV.U32 R7, RZ, RZ, RZ ;  /* 0x000000ffff077224 */ /* 0x000fd800078e00ff */
[----:B------:R2:W3:Y:S01]  /*0470*/  @P1 LDS R7, [R3+UR4+-0x4] ;  /* 0xfffffc0403071984 */ /* 0x0004e20008000800 */
[----:B------:R-:W-:Y:S05]  /*0480*/  @P0 EXIT ;  /* 0x000000000000094d */ /* 0x000fea0003800000 */
[----:B------:R-:W0:Y:S01]  /*0490*/  LDCU.64 UR8, c[0x0][0x390] ;  /* 0x00007200ff0877ac */ /* 0x000e220008000a00 */
[----:B---3--:R-:W-:Y:S01]  /*04a0*/  IMAD.IADD R7, R2, 0x1, R7 ;  /* 0x0000000102077824 */ /* 0x008fe200078e0207 */
[----:B01----:R-:W-:-:S04]  /*04b0*/  LEA R4, P0, R0, UR8, 0x2 ;  /* 0x0000000800047c11 */ /* 0x003fc8000f8010ff */
[----:B------:R-:W-:-:S05]  /*04c0*/  LEA.HI.X R5, R0, UR9, RZ, 0x2, P0 ;  /* 0x0000000900057c11 */ /* 0x000fca00080f14ff */
[----:B------:R-:W-:Y:S01]  /*04d0*/  STG.E desc[UR6][R4.64], R7 ;  /* 0x0000000704007986 */ /* 0x000fe2000c101906 */
[----:B------:R-:W-:Y:S05]  /*04e0*/  EXIT ;  /* 0x000000000000794d */ /* 0x000fea0003800000 */
.L_x_31:
[----:B-1----:R-:W-:Y:S01]  /*04f0*/  IMAD.MOV.U32 R13, RZ, RZ, R5 ;  /* 0x000000ffff0d7224 */ /* 0x002fe200078e0005 */
[----:B------:R-:W-:Y:S01]  /*0500*/  MOV R10, 0xffffffff ;  /* 0xffffffff000a7802 */ /* 0x000fe20000000f00 */
[----:B------:R-:W-:Y:S02]  /*0510*/  IMAD.MOV.U32 R12, RZ, RZ, 0x1 ;  /* 0x00000001ff0c7424 */ /* 0x000fe400078e00ff */
[----:B------:R-:W-:-:S07]  /*0520*/  IMAD.MOV.U32 R15, RZ, RZ, RZ ;  /* 0x000000ffff0f7224 */ /* 0x000fce00078e00ff */
[----:B0-----:R-:W-:Y:S05]  /*0530*/  WARPSYNC.COLLECTIVE R10, `(.L_x_32) ;  /* 0x000000000a087348 */ /* 0x001fea0003c00000 */
[----:B------:R1:W2:Y:S02]  /*0540*/  SHFL.UP P6, R11, R13, R12, R15 ;  /* 0x0400000c0d0b7389 */ /* 0x0002a400000c000f */
[----:B012---:R-:W-:Y:S05]  /*0550*/  ENDCOLLECTIVE ;  /* 0x000000000000791b */ /* 0x007fea0003800000 */
.L_x_32:
[----:B------:R-:W-:Y:S02]  /*0560*/  IMAD.MOV.U32 R12, RZ, RZ, 0x2 ;  /* 0x00000002ff0c7424 */ /* 0x000fe400078e00ff */
[----:B------:R-:W-:-:S05]  /*0570*/  IMAD.MOV.U32 R6, RZ, RZ, R11 ;  /* 0x000000ffff067224 */ /* 0x000fca00078e000b */
[----:B------:R-:W-:-:S05]  /*0580*/  SEL R6, R6, RZ, P1 ;  /* 0x000000ff06067207 */ /* 0x000fca0000800000 */
[----:B------:R-:W-:-:S04]  /*0590*/  IMAD.IADD R6, R6, 0x1, R5 ;  /* 0x0000000106067824 */ /* 0x000fc800078e0205 */
[----:B------:R-:W-:-:S07]  /*05a0*/  IMAD.MOV.U32 R13, RZ, RZ, R6 ;  /* 0x000000ffff0d7224 */ /* 0x000fce00078e0006 */
[----:B------:R-:W-:Y:S05]  /*05b0*/  WARPSYNC.COLLECTIVE R10, `(.L_x_33) ;  /* 0x000000000a087348 */ /* 0x000fea0003c00000 */
[----:B------:R0:W1:Y:S02]  /*05c0*/  SHFL.UP P6, R11, R13, R12, R15 ;  /* 0x0400000c0d0b7389 */ /* 0x00006400000c000f */
[----:B01----:R-:W-:Y:S05]  /*05d0*/  ENDCOLLECTIVE ;  /* 0x000000000000791b */ /* 0x003fea0003800000 */
.L_x_33:
        /* <DEDUP_REMOVED lines=8> */
.L_x_34:
[----:B------:R-:W-:Y:S02]  /*0660*/  IMAD.MOV.U32 R12, RZ, RZ, 0x8 ;  /* 0x00000008ff0c7424 */ /* 0x000fe400078e00ff */
[----:B------:R-:W-:-:S05]  /*0670*/  IMAD.MOV.U32 R8, RZ, RZ, R11 ;  /* 0x000000ffff087224 */ /* 0x000fca00078e000b */
[----:B------:R-:W-:-:S04]  /*0680*/  SEL R8, R8, RZ, P3 ;  /* 0x000000ff08087207 */ /* 0x000fc80001800000 */
[----:B------:R-:W-:-:S05]  /*0690*/  IADD3 R8, PT, PT, R7, R8, RZ ;  /* 0x0000000807087210 */ /* 0x000fca0007ffe0ff */
[----:B------:R-:W-:-:S07]  /*06a0*/  IMAD.MOV.U32 R13, RZ, RZ, R8 ;  /* 0x000000ffff0d7224 */ /* 0x000fce00078e0008 */
[----:B------:R-:W-:Y:S05]  /*06b0*/  WARPSYNC.COLLECTIVE R10, `(.L_x_35) ;  /* 0x000000000a087348 */ /* 0x000fea0003c00000 */
[----:B------:R0:W1:Y:S02]  /*06c0*/  SHFL.UP P6, R11, R13, R12, R15 ;  /* 0x0400000c0d0b7389 */ /* 0x00006400000c000f */
[----:B01----:R-:W-:Y:S05]  /*06d0*/  ENDCOLLECTIVE ;  /* 0x000000000000791b */ /* 0x003fea0003800000 */
.L_x_35:
        /* <DEDUP_REMOVED lines=8> */
.L_x_36:
[----:B------:R-:W-:Y:S01]  /*0760*/  IMAD.MOV.U32 R5, RZ, RZ, R11 ;  /* 0x000000ffff057224 */ /* 0x000fe200078e000b */
[----:B------:R-:W-:Y:S06]  /*0770*/  BRA `(.L_x_37) ;  /* 0xfffffffc00207947 */ /* 0x000fec000383ffff */
.L_x_38:
        /* <DEDUP_REMOVED lines=16> */
.L_x_55:


//--------------------- .text._ZN11circles_gpu23scan_block_write_totalsEmPKjPjS2_ --------------------------
	.section	.text._ZN11circles_gpu23scan_block_write_totalsEmPKjPjS2_,"ax",@progbits
	.align	128
        .global         _ZN11circles_gpu23scan_block_write_totalsEmPKjPjS2_
        .type           _ZN11circles_gpu23scan_block_write_totalsEmPKjPjS2_,@function
        .size           _ZN11circles_gpu23scan_block_write_totalsEmPKjPjS2_,(.L_x_56 - _ZN11circles_gpu23scan_block_write_totalsEmPKjPjS2_)
        .other          _ZN11circles_gpu23scan_block_write_totalsEmPKjPjS2_,@"STO_CUDA_ENTRY STV_DEFAULT"
_ZN11circles_gpu23scan_block_write_totalsEmPKjPjS2_:
.text._ZN11circles_gpu23scan_block_write_totalsEmPKjPjS2_:
[----:B------:R-:W-:Y:S01]  /*0000*/  LDC R1, c[0x0][0x37c] ;  /* 0x0000df00ff017b82 */ /* 0x000fe20000000800 */
[----:B------:R-:W0:Y:S01]  /*0010*/  S2R R7, SR_CTAID.X ;  /* 0x0000000000077919 */ /* 0x000e220000002500 */
[----:B------:R-:W0:Y:S01]  /*0020*/  LDCU UR8, c[0x0][0x360] ;  /* 0x00006c00ff0877ac */ /* 0x000e220008000800 */
[----:B------:R-:W-:Y:S01]  /*0030*/  IMAD.MOV.U32 R3, RZ, RZ, RZ ;  /* 0x000000ffff037224 */ /* 0x000fe200078e00ff */
[----:B------:R-:W0:Y:S01]  /*0040*/  S2R R2, SR_TID.X ;  /* 0x0000000000027919 */ /* 0x000e220000002100 */
[----:B------:R-:W1:Y:S01]  /*0050*/  LDCU.64 UR12, c[0x0][0x380] ;  /* 0x00007000ff0c77ac */ /* 0x000e620008000a00 */
[----:B------:R-:W-:Y:S01]  /*0060*/  IMAD.MOV.U32 R0, RZ, RZ, RZ ;  /* 0x000000ffff007224 */ /* 0x000fe200078e00ff */
[----:B------:R-:W2:Y:S01]  /*0070*/  LDCU.64 UR6, c[0x0][0x358] ;  /* 0x00006b00ff0677ac */ /* 0x000ea20008000a00 */
[----:B0-----:R-:W-:-:S03]  /*0080*/  IMAD.WIDE.U32 R4, R7, UR8, R2 ;  /* 0x0000000807047c25 */ /* 0x001fc6000f8e0002 */
[----:B-1----:R-:W-:-:S04]  /*0090*/  ISETP.GE.U32.AND P0, PT, R4, UR12, PT ;  /* 0x0000000c04007c0c */ /* 0x002fc8000bf06070 */
[----:B------:R-:W-:-:S13]  /*00a0*/  ISETP.GE.U32.AND.EX P0, PT, R5, UR13, PT, P0 ;  /* 0x0000000d05007c0c */ /* 0x000fda000bf06100 */
[----:B------:R-:W0:Y:S02]  /*00b0*/  @!P0 LDC.64 R8, c[0x0][0x388] ;  /* 0x0000e200ff088b82 */ /* 0x000e240000000a00 */
[----:B0-----:R-:W-:-:S04]  /*00c0*/  @!P0 LEA R8, P1, R4, R8, 0x2 ;  /* 0x0000000804088211 */ /* 0x001fc800078210ff */
[----:B------:R-:W-:-:S05]  /*00d0*/  @!P0 LEA.HI.X R9, R4, R9, R5, 0x2, P1 ;  /* 0x0000000904098211 */ /* 0x000fca00008f1405 */
[----:B--2---:R-:W2:Y:S01]  /*00e0*/  @!P0 LDG.E.CONSTANT R0, desc[UR6][R8.64] ;  /* 0x0000000608008981 */ /* 0x004ea2000c1e9900 */
[----:B------:R-:W-:Y:S01]  /*00f0*/  LOP3.LUT P1, R10, R2, 0x1f, RZ, 0xc0, !PT ;  /* 0x0000001f020a7812 */ /* 0x000fe2000782c0ff */
[----:B------:R-:W0:Y:S01]  /*0100*/  S2UR UR5, SR_CgaCtaId ;  /* 0x00000000000579c3 */ /* 0x000e220000008800 */
[----:B------:R-:W-:Y:S02]  /*0110*/  UMOV UR4, 0x400 ;  /* 0x0000040000047882 */ /* 0x000fe40000000000 */
[C---:B------:R-:W-:Y:S02]  /*0120*/  ISETP.GE.U32.AND P2, PT, R10.reuse, 0x4, PT ;  /* 0x000000040a00780c */ /* 0x040fe40003f46070 */
[C---:B------:R-:W-:Y:S02]  /*0130*/  ISETP.GE.U32.AND P3, PT, R10.reuse, 0x8, PT ;  /* 0x000000080a00780c */ /* 0x040fe40003f66070 */
[C---:B------:R-:W-:Y:S02]  /*0140*/  ISETP.GE.U32.AND P4, PT, R10.reuse, 0x10, PT ;  /* 0x000000100a00780c */ /* 0x040fe40003f86070 */
[----:B------:R-:W-:Y:S01]  /*0150*/  ISETP.NE.AND P5, PT, R10, 0x1f, PT ;  /* 0x0000001f0a00780c */ /* 0x000fe20003fa5270 */
[----:B0-----:R-:W-:Y:S01]  /*0160*/  ULEA UR4, UR5, UR4, 0x18 ;  /* 0x0000000405047291 */ /* 0x001fe2000f8ec0ff */
[----:B--2---:R-:W0:Y:S02]  /*0170*/  SHFL.UP PT, R6, R0, 0x1, RZ ;  /* 0x0420000000067989 */ /* 0x004e2400000e00ff */
[----:B0-----:R-:W-:-:S02]  /*0180*/  SEL R11, R6, RZ, P1 ;  /* 0x000000ff060b7207 */ /* 0x001fc40000800000 */
[----:B------:R-:W-:-:S03]  /*0190*/  ISETP.GE.U32.AND P1, PT, R10, 0x2, PT ;  /* 0x000000020a00780c */ /* 0x000fc60003f26070 */
        /* <DEDUP_REMOVED lines=19> */
[C---:B------:R-:W-:Y:S01]  /*02d0*/  ISETP.GT.U32.AND P5, PT, R10.reuse, 0x3, PT ;  /* 0x000000030a00780c */ /* 0x040fe20003fa4070 */
[----:B------:R-:W-:Y:S01]  /*02e0*/  IMAD.MOV.U32 R8, RZ, RZ, RZ ;  /* 0x000000ffff087224 */ /* 0x000fe200078e00ff */
[----:B------:R-:W-:Y:S01]  /*02f0*/  LEA R6, R10, UR4, 0x2 ;  /* 0x000000040a067c11 */ /* 0x000fe2000f8e10ff */
[----:B------:R-:W-:-:S10]  /*0300*/  UMOV UR5, 0xffffffff ;  /* 0xffffffff00057882 */ /* 0x000fd40000000000 */
[----:B------:R0:W1:Y:S01]  /*0310*/  @!P5 LDS R8, [R6] ;  /* 0x000000000608d984 */ /* 0x0000620000000800 */
[----:B------:R-:W-:Y:S01]  /*0320*/  ISETP.NE.AND P5, PT, R10, RZ, PT ;  /* 0x000000ff0a00720c */ /* 0x000fe20003fa5270 */
[----:B------:R-:W-:-:S12]  /*0330*/  BRA.DIV UR5, `(.L_x_40) ;  /* 0x0000000205947947 */ /* 0x000fd8000b800000 */
        /* <DEDUP_REMOVED lines=13> */
.L_x_46:
[----:B--2---:R-:W-:-:S05]  /*0410*/  SEL R11, R8, RZ, P4 ;  /* 0x000000ff080b7207 */ /* 0x004fca0002000000 */
[----:B------:R-:W-:-:S05]  /*0420*/  IMAD.IADD R11, R12, 0x1, R11 ;  /* 0x000000010c0b7824 */ /* 0x000fca00078e020b */
[----:B------:R2:W-:Y:S02]  /*0430*/  STS [R6], R11 ;  /* 0x0000000b06007388 */ /* 0x0005e40000000800 */
.L_x_39:
[----:B------:R-:W-:Y:S05]  /*0440*/  WARPSYNC.ALL ;  /* 0x0000000000007948 */ /* 0x000fea0003800000 */
[----:B------:R-:W-:Y:S01]  /*0450*/  BAR.SYNC.DEFER_BLOCKING 0x0 ;  /* 0x0000000000007b1d */ /* 0x000fe20000010000 */
[----:B------:R-:W-:Y:S01]  /*0460*/  ISETP.GE.U32.AND P1, PT, R2, 0x20, PT ;  /* 0x000000200200780c */ /* 0x000fe20003f26070 */
[----:B------:R-:W-:Y:S01]  /*0470*/  IMAD.MOV.U32 R3, RZ, RZ, RZ ;  /* 0x000000ffff037224 */ /* 0x000fe200078e00ff */
[----:B------:R-:W-:Y:S02]  /*0480*/  UIADD3 UR9, UP0, UPT, UR12, -0x1, URZ ;  /* 0xffffffff0c097890 */ /* 0x000fe4000ff1e0ff */
[----:B------:R-:W-:-:S03]  /*0490*/  UIADD3 UR5, UPT, UPT, UR8, -0x1, URZ ;  /* 0xffffffff08057890 */ /* 0x000fc6000fffe0ff */
[----:B--2---:R-:W2:Y:S01]  /*04a0*/  @!P0 LDC.64 R10, c[0x0][0x390] ;  /* 0x0000e400ff0a8b82 */ /* 0x004ea20000000a00 */
[----:B------:R-:W-:-:S05]  /*04b0*/  UIADD3.X UR10, UPT, UPT, UR13, -0x1, URZ, UP0, !UPT ;  /* 0xffffffff0d0a7890 */ /* 0x000fca00087fe4ff */
[----:B------:R-:W3:Y:S01]  /*04c0*/  @P1 LDS R3, [R9+UR4+-0x4] ;  /* 0xfffffc0409031984 */ /* 0x000ee20008000800 */
[----:B------:R-:W-:-:S04]  /*04d0*/  ISETP.NE.U32.AND P1, PT, R4, UR9, PT ;  /* 0x0000000904007c0c */ /* 0x000fc8000bf25070 */
[----:B------:R-:W-:Y:S02]  /*04e0*/  ISETP.NE.AND.EX P1, PT, R5, UR10, PT, P1 ;  /* 0x0000000a05007c0c */ /* 0x000fe4000bf25310 */
[----:B--2---:R-:W-:-:S04]  /*04f0*/  @!P0 LEA R10, P2, R4, R10, 0x2 ;  /* 0x0000000a040a8211 */ /* 0x004fc800078410ff */
[----:B------:R-:W-:Y:S02]  /*0500*/  @!P0 LEA.HI.X R11, R4, R11, R5, 0x2, P2 ;  /* 0x0000000b040b8211 */ /* 0x000fe400010f1405 */
[----:B------:R-:W-:Y:S01]  /*0510*/  ISETP.NE.AND P2, PT, R2, UR5, PT ;  /* 0x0000000502007c0c */ /* 0x000fe2000bf45270 */
[----:B---3--:R-:W-:-:S05]  /*0520*/  IMAD.IADD R13, R0, 0x1, R3 ;  /* 0x00000001000d7824 */ /* 0x008fca00078e0203 */
[----:B------:R2:W-:Y:S07]  /*0530*/  @!P0 STG.E desc[UR6][R10.64], R13 ;  /* 0x0000000d0a008986 */ /* 0x0005ee000c101906 */
[----:B------:R-:W-:Y:S05]  /*0540*/  @P1 EXIT P2 ;  /* 0x000000000000194d */ /* 0x000fea0001000000 */
[----:B------:R-:W3:Y:S02]  /*0550*/  LDC.64 R2, c[0x0][0x398] ;  /* 0x0000e600ff027b82 */ /* 0x000ee40000000a00 */
[----:B---3--:R-:W-:-:S05]  /*0560*/  IMAD.WIDE.U32 R2, R7, 0x4, R2 ;  /* 0x0000000407027825 */ /* 0x008fca00078e0002 */
[----:B------:R-:W-:Y:S01]  /*0570*/  STG.E desc[UR6][R2.64], R13 ;  /* 0x0000000d02007986 */ /* 0x000fe2000c101906 */
[----:B------:R-:W-:Y:S05]  /*0580*/  EXIT ;  /* 0x000000000000794d */ /* 0x000fea0003800000 */
.L_x_40:
[----:B-1----:R-:W-:Y:S01]  /*0590*/  IMAD.MOV.U32 R17, RZ, RZ, R8 ;  /* 0x000000ffff117224 */ /* 0x002fe200078e0008 */
[----:B------:R-:W-:Y:S01]  /*05a0*/  MOV R14, 0xffffffff ;  /* 0xffffffff000e7802 */ /* 0x000fe20000000f00 */
[----:B------:R-:W-:Y:S02]  /*05b0*/  IMAD.MOV.U32 R16, RZ, RZ, 0x1 ;  /* 0x00000001ff107424 */ /* 0x000fe400078e00ff */
[----:B------:R-:W-:-:S07]  /*05c0*/  IMAD.MOV.U32 R19, RZ, RZ, RZ ;  /* 0x000000ffff137224 */ /* 0x000fce00078e00ff */
[----:B0-----:R-:W-:Y:S05]  /*05d0*/  WARPSYNC.COLLECTIVE R14, `(.L_x_41) ;  /* 0x000000000e087348 */ /* 0x001fea0003c00000 */
[----:B------:R1:W2:Y:S02]  /*05e0*/  SHFL.UP P6, R15, R17, R16, R19 ;  /* 0x04000010110f7389 */ /* 0x0002a400000c0013 */
[----:B012---:R-:W-:Y:S05]  /*05f0*/  ENDCOLLECTIVE ;  /* 0x000000000000791b */ /* 0x007fea0003800000 */
.L_x_41:
        /* <DEDUP_REMOVED lines=8> */
.L_x_42:
        /* <DEDUP_REMOVED lines=8> */
.L_x_43:
        /* <DEDUP_REMOVED lines=8> */
.L_x_44:
        /* <DEDUP_REMOVED lines=8> */
.L_x_45:
[----:B------:R-:W-:Y:S01]  /*0800*/  IMAD.MOV.U32 R8, RZ, RZ, R15 ;  /* 0x000000ffff087224 */ /* 0x000fe200078e000f */
[----:B------:R-:W-:Y:S06]  /*0810*/  BRA `(.L_x_46) ;  /* 0xfffffff800fc7947 */ /* 0x000fec000383ffff */
.L_x_47:
        /* <DEDUP_REMOVED lines=14> */
.L_x_56:


//--------------------- .text._ZN11circles_gpu9fill_dataEPKhPjm --------------------------
	.section	.text._ZN11circles_gpu9fill_dataEPKhPjm,"ax",@progbits
	.align	128
        .global         _ZN11circles_gpu9fill_dataEPKhPjm
        .type           _ZN11circles_gpu9fill_dataEPKhPjm,@function
        .size           _ZN11circles_gpu9fill_dataEPKhPjm,(.L_x_57 - _ZN11circles_gpu9fill_dataEPKhPjm)
        .other          _ZN11circles_gpu9fill_dataEPKhPjm,@"STO_CUDA_ENTRY STV_DEFAULT"
_ZN11circles_gpu9fill_dataEPKhPjm:
.text._ZN11circles_gpu9fill_dataEPKhPjm:
[----:B------:R-:W-:Y:S01]  /*0000*/  LDC R1, c[0x0][0x37c] ;  /* 0x0000df00ff017b82 */ /* 0x000fe20000000800 */
[----:B------:R-:W0:Y:S07]  /*0010*/  S2R R2, SR_TID.X ;  /* 0x0000000000027919 */ /* 0x000e2e0000002100 */
[----:B------:R-:W0:Y:S01]  /*0020*/  S2UR UR4, SR_CTAID.X ;  /* 0x00000000000479c3 */ /* 0x000e220000002500 */
[----:B------:R-:W1:Y:S01]  /*0030*/  LDCU.64 UR6, c[0x0][0x390] ;  /* 0x00007200ff0677ac */ /* 0x000e620008000a00 */
[----:B------:R-:W-:Y:S01]  /*0040*/  IMAD.MOV.U32 R3, RZ, RZ, RZ ;  /* 0x000000ffff037224 */ /* 0x000fe200078e00ff */
[----:B------:R-:W2:Y:S05]  /*0050*/  LDCU.64 UR10, c[0x0][0x380] ;  /* 0x00007000ff0a77ac */ /* 0x000eaa0008000a00 */
[----:B------:R-:W0:Y:S02]  /*0060*/  LDC R5, c[0x0][0x360] ;  /* 0x0000d800ff057b82 */ /* 0x000e240000000800 */
[----:B0-----:R-:W-:Y:S01]  /*0070*/  IMAD.WIDE.U32 R2, R5, UR4, R2 ;  /* 0x0000000405027c25 */ /* 0x001fe2000f8e0002 */
[----:B------:R-:W0:Y:S03]  /*0080*/  LDCU.64 UR4, c[0x0][0x358] ;  /* 0x00006b00ff0477ac */ /* 0x000e260008000a00 */
[C---:B------:R-:W-:Y:S01]  /*0090*/  IMAD.SHL.U32 R6, R2.reuse, 0x4, RZ ;  /* 0x0000000402067824 */ /* 0x040fe200078e00ff */
[----:B------:R-:W-:-:S04]  /*00a0*/  SHF.L.U64.HI R15, R2, 0x2, R3 ;  /* 0x00000002020f7819 */ /* 0x000fc80000010203 */
[----:B------:R-:W-:-:S04]  /*00b0*/  LOP3.LUT R0, R6, 0x3, RZ, 0xfc, !PT ;  /* 0x0000000306007812 */ /* 0x000fc800078efcff */
[----:B-1----:R-:W-:-:S04]  /*00c0*/  ISETP.GE.U32.AND P0, PT, R0, UR6, PT ;  /* 0x0000000600007c0c */ /* 0x002fc8000bf06070 */
[----:B------:R-:W-:-:S13]  /*00d0*/  ISETP.GE.U32.AND.EX P0, PT, R15, UR7, PT, P0 ;  /* 0x000000070f007c0c */ /* 0x000fda000bf06100 */
[----:B0-2---:R-:W-:Y:S05]  /*00e0*/  @!P0 BRA `(.L_x_48) ;  /* 0x00000000005c8947 */ /* 0x005fea0003800000 */
[----:B------:R-:W-:-:S04]  /*00f0*/  ISETP.GE.U32.AND P0, PT, R6, UR6, PT ;  /* 0x0000000606007c0c */ /* 0x000fc8000bf06070 */
[----:B------:R-:W-:-:S13]  /*0100*/  ISETP.GE.U32.AND.EX P0, PT, R15, UR7, PT, P0 ;  /* 0x000000070f007c0c */ /* 0x000fda000bf06100 */
[----:B------:R-:W-:Y:S05]  /*0110*/  @P0 EXIT ;  /* 0x000000000000094d */ /* 0x000fea0003800000 */
[----:B------:R-:W0:Y:S01]  /*0120*/  LDCU.64 UR8, c[0x0][0x388] ;  /* 0x00007100ff0877ac */ /* 0x000e220008000a00 */
[----:B------:R-:W-:Y:S01]  /*0130*/  IMAD.MOV.U32 R0, RZ, RZ, RZ ;  /* 0x000000ffff007224 */ /* 0x000fe200078e00ff */
[----:B0-----:R-:W-:-:S04]  /*0140*/  LEA R4, P0, R2, UR8, 0x4 ;  /* 0x0000000802047c11 */ /* 0x001fc8000f8020ff */
[----:B------:R-:W-:-:S09]  /*0150*/  LEA.HI.X R7, R2, UR9, R3, 0x4, P0 ;  /* 0x0000000902077c11 */ /* 0x000fd200080f2403 */
.L_x_49:
[----:B0-----:R-:W-:-:S04]  /*0160*/  IADD3 R2, P0, PT, R6, UR10, RZ ;  /* 0x0000000a06027c10 */ /* 0x001fc8000ff1e0ff */
[----:B------:R-:W-:-:S05]  /*0170*/  IADD3.X R3, PT, PT, R15, UR11, RZ, P0, !PT ;  /* 0x0000000b0f037c10 */ /* 0x000fca00087fe4ff */
[----:B------:R0:W2:Y:S01]  /*0180*/  LDG.E.U8.CONSTANT R5, desc[UR4][R2.64] ;  /* 0x0000000402057981 */ /* 0x0000a2000c1e9100 */
[----:B------:R-:W-:Y:S02]  /*0190*/  IADD3 R6, P0, PT, R6, 0x1, RZ ;  /* 0x0000000106067810 */ /* 0x000fe40007f1e0ff */
[C---:B------:R-:W-:Y:S01]  /*01a0*/  ISETP.LT.U32.AND P1, PT, R0.reuse, 0x3, PT ;  /* 0x000000030000780c */ /* 0x040fe20003f21070 */
[----:B------:R-:W-:Y:S02]  /*01b0*/  VIADD R0, R0, 0x1 ;  /* 0x0000000100007836 */ /* 0x000fe40000000000 */
[----:B------:R-:W-:Y:S01]  /*01c0*/  IMAD.X R15, RZ, RZ, R15, P0 ;  /* 0x000000ffff0f7224 */ /* 0x000fe200000e060f */
[----:B------:R-:W-:Y:S01]  /*01d0*/  ISETP.GE.U32.AND P0, PT, R6, UR6, PT ;  /* 0x0000000606007c0c */ /* 0x000fe2000bf06070 */
[----:B0-----:R-:W-:-:S03]  /*01e0*/  IMAD.MOV.U32 R2, RZ, RZ, R4 ;  /* 0x000000ffff027224 */ /* 0x001fc600078e0004 */
[----:B------:R-:W-:Y:S01]  /*01f0*/  ISETP.GE.U32.AND.EX P0, PT, R15, UR7, PT, P0 ;  /* 0x000000070f007c0c */ /* 0x000fe2000bf06100 */
[----:B------:R-:W-:Y:S01]  /*0200*/  IMAD.MOV.U32 R3, RZ, RZ, R7 ;  /* 0x000000ffff037224 */ /* 0x000fe200078e0007 */
[----:B------:R-:W-:-:S05]  /*0210*/  IADD3 R4, P2, PT, R4, 0x4, RZ ;  /* 0x0000000404047810 */ /* 0x000fca0007f5e0ff */
[----:B------:R-:W-:Y:S01]  /*0220*/  IMAD.X R7, RZ, RZ, R7, P2 ;  /* 0x000000ffff077224 */ /* 0x000fe200010e0607 */
[----:B--2---:R0:W-:Y:S05]  /*0230*/  STG.E desc[UR4][R2.64], R5 ;  /* 0x0000000502007986 */ /* 0x0041ea000c101904 */
[----:B------:R-:W-:Y:S05]  /*0240*/  @!P0 BRA P1, `(.L_x_49) ;  /* 0xfffffffc00c48947 */ /* 0x000fea000083ffff */
[----:B------:R-:W-:Y:S05]  /*0250*/  EXIT ;  /* 0x000000000000794d */ /* 0x000fea0003800000 */
.L_x_48:
[----:B------:R-:W0:Y:S02]  /*0260*/  LDCU.128 UR12, c[0x0][0x380] ;  /* 0x00007000ff0c77ac */ /* 0x000e240008000c00 */
[----:B0-----:R-:W-:-:S04]  /*0270*/  IADD3 R2, P0, PT, R6, UR12, RZ ;  /* 0x0000000c06027c10 */ /* 0x001fc8000ff1e0ff */
[----:B------:R-:W-:-:S05]  /*0280*/  IADD3.X R3, PT, PT, R15, UR13, RZ, P0, !PT ;  /* 0x0000000d0f037c10 */ /* 0x000fca00087fe4ff */
[----:B------:R-:W2:Y:S04]  /*0290*/  LDG.E.U8.CONSTANT R7, desc[UR4][R2.64] ;  /* 0x0000000402077981 */ /* 0x000ea8000c1e9100 */
[----:B------:R-:W3:Y:S04]  /*02a0*/  LDG.E.U8.CONSTANT R9, desc[UR4][R2.64+0x1] ;  /* 0x0000010402097981 */ /* 0x000ee8000c1e9100 */
[----:B------:R-:W4:Y:S04]  /*02b0*/  LDG.E.U8.CONSTANT R11, desc[UR4][R2.64+0x2] ;  /* 0x00000204020b7981 */ /* 0x000f28000c1e9100 */
[----:B------:R-:W5:Y:S01]  /*02c0*/  LDG.E.U8.CONSTANT R13, desc[UR4][R2.64+0x3] ;  /* 0x00000304020d7981 */ /* 0x000f62000c1e9100 */
[----:B------:R-:W-:-:S04]  /*02d0*/  LEA R4, P0, R6, UR14, 0x2 ;  /* 0x0000000e06047c11 */ /* 0x000fc8000f8010ff */
[----:B------:R-:W-:-:S05]  /*02e0*/  LEA.HI.X R5, R6, UR15, R15, 0x2, P0 ;  /* 0x0000000f06057c11 */ /* 0x000fca00080f140f */
[----:B--2---:R-:W-:Y:S04]  /*02f0*/  STG.E desc[UR4][R4.64], R7 ;  /* 0x0000000704007986 */ /* 0x004fe8000c101904 */
[----:B---3--:R-:W-:Y:S04]  /*0300*/  STG.E desc[UR4][R4.64+0x4], R9 ;  /* 0x0000040904007986 */ /* 0x008fe8000c101904 */
[----:B----4-:R-:W-:Y:S04]  /*0310*/  STG.E desc[UR4][R4.64+0x8], R11 ;  /* 0x0000080b04007986 */ /* 0x010fe8000c101904 */
[----:B-----5:R-:W-:Y:S01]  /*0320*/  STG.E desc[UR4][R4.64+0xc], R13 ;  /* 0x00000c0d04007986 */ /* 0x020fe2000c101904 */
[----:B------:R-:W-:Y:S05]  /*0330*/  EXIT ;  /* 0x000000000000794d */ /* 0x000fea0003800000 */
.L_x_50:
        /* <DEDUP_REMOVED lines=12> */
.L_x_57:


//--------------------- .nv.shared._ZN11circles_gpu13render_pixelsEPjjjiiPKfS2_S2_S2_S2_S2_S2_PfS3_S3_S0_ --------------------------
	.section	.nv.shared._ZN11circles_gpu13render_pixelsEPjjjiiPKfS2_S2_S2_S2_S2_S2_PfS3_S3_S0_,"aw",@nobits
	.sectionflags	@""
	.align	16
	.zero		1024


//--------------------- .nv.shared.reserved.0     --------------------------
	.section	.nv.shared.reserved.0,"aw",@nobits
	.weak		__nv_reservedSMEM_offset_0_alias
	.size		__nv_reservedSMEM_offset_0_alias, 0, 64
	.other		__nv_reservedSMEM_offset_0_alias,@"STO_CUDA_RESERVED_SHARED STV_DEFAULT"
__nv_reservedSMEM_offset_0_alias:
	.zero		0
	.zero		64


//--------------------- .nv.shared._ZN11circles_gpu14compact_streamEjPjS0_S0_ --------------------------
	.section	.nv.shared._ZN11circles_gpu14compact_streamEjPjS0_S0_,"aw",@nobits
	.sectionflags	@""
	.align	16
	.zero		1024


//--------------------- .nv.shared._ZN11circles_gpu13tile_coverageEiiiPKfS1_S1_Phi --------------------------
	.section	.nv.shared._ZN11circles_gpu13tile_coverageEiiiPKfS1_S1_Phi,"aw",@nobits
	.sectionflags	@""
	.align	16
	.zero		1024


//--------------------- .nv.shared._ZN11circles_gpu11uniform_addEmPjPKj --------------------------
	.section	.nv.shared._ZN11circles_gpu11uniform_addEmPjPKj,"aw",@nobits
	.sectionflags	@""
	.align	16
	.zero		1024


//--------------------- .nv.shared._ZN11circles_gpu11scan_singleEmPKjPj --------------------------
	.section	.nv.shared._ZN11circles_gpu11scan_singleEmPKjPj,"aw",@nobits
	.sectionflags	@""
	.align	16
	.zero		1024


//--------------------- .nv.shared._ZN11circles_gpu23scan_block_write_totalsEmPKjPjS2_ --------------------------
	.section	.nv.shared._ZN11circles_gpu23scan_block_write_totalsEmPKjPjS2_,"aw",@nobits
	.sectionflags	@""
	.align	16
.nv.shared._ZN11circles_gpu23scan_block_write_totalsEmPKjPjS2_:
	.zero		1040


//--------------------- .nv.shared._ZN11circles_gpu9fill_dataEPKhPjm --------------------------
	.section	.nv.shared._ZN11circles_gpu9fill_dataEPKhPjm,"aw",@nobits
	.sectionflags	@""
	.align	16
	.zero		1024


//--------------------- .nv.constant0._ZN11circles_gpu13render_pixelsEPjjjiiPKfS2_S2_S2_S2_S2_S2_PfS3_S3_S0_ --------------------------
	.section	.nv.constant0._ZN11circles_gpu13render_pixelsEPjjjiiPKfS2_S2_S2_S2_S2_S2_PfS3_S3_S0_,"a",@progbits
	.sectionflags	@""
	.align	4
.nv.constant0._ZN11circles_gpu13render_pixelsEPjjjiiPKfS2_S2_S2_S2_S2_S2_PfS3_S3_S0_:
	.zero		1008


//--------------------- .nv.constant0._ZN11circles_gpu14compact_streamEjPjS0_S0_ --------------------------
	.section	.nv.constant0._ZN11circles_gpu14compact_streamEjPjS0_S0_,"a",@progbits
	.sectionflags	@""
	.align	4
.nv.constant0._ZN11circles_gpu14compact_streamEjPjS0_S0_:
	.zero		928


//--------------------- .nv.constant0._ZN11circles_gpu13tile_coverageEiiiPKfS1_S1_Phi --------------------------
	.section	.nv.constant0._ZN11circles_gpu13tile_coverageEiiiPKfS1_S1_Phi,"a",@progbits
	.sectionflags	@""
	.align	4
.nv.constant0._ZN11circles_gpu13tile_coverageEiiiPKfS1_S1_Phi:
	.zero		948


//--------------------- .nv.constant0._ZN11circles_gpu11uniform_addEmPjPKj --------------------------
	.section	.nv.constant0._ZN11circles_gpu11uniform_addEmPjPKj,"a",@progbits
	.sectionflags	@""
	.align	4
.nv.constant0._ZN11circles_gpu11uniform_addEmPjPKj:
	.zero		920


//--------------------- .nv.constant0._ZN11circles_gpu11scan_singleEmPKjPj --------------------------
	.section	.nv.constant0._ZN11circles_gpu11scan_singleEmPKjPj,"a",@progbits
	.sectionflags	@""
	.align	4
.nv.constant0._ZN11circles_gpu11scan_singleEmPKjPj:
	.zero		920


//--------------------- .nv.constant0._ZN11circles_gpu23scan_block_write_totalsEmPKjPjS2_ --------------------------
	.section	.nv.constant0._ZN11circles_gpu23scan_block_write_totalsEmPKjPjS2_,"a",@progbits
	.sectionflags	@""
	.align	4
.nv.constant0._ZN11circles_gpu23scan_block_write_totalsEmPKjPjS2_:
	.zero		928


//--------------------- .nv.constant0._ZN11circles_gpu9fill_dataEPKhPjm --------------------------
	.section	.nv.constant0._ZN11circles_gpu9fill_dataEPKhPjm,"a",@progbits
	.sectionflags	@""
	.align	4
.nv.constant0._ZN11circles_gpu9fill_dataEPKhPjm:
	.zero		920


//--------------------- SYMBOLS --------------------------

	.type		.nv.reservedSmem.offset0,@object
	.size		.nv.reservedSmem.offset0,0x4
	.type		.nv.reservedSmem.cap,@object
	.size		.nv.reservedSmem.cap,0x4
